//
// Generated by NVIDIA NVVM Compiler
//
// Compiler Build ID: CL-36424714
// Cuda compilation tools, release 13.0, V13.0.88
// Based on NVVM 20.0.0
//

.version 9.0
.target sm_100
.address_size 64

	// .globl	_Z10count_onesPjS_iii
.const .align 4 .b8 d_lookup[1024];

.visible .entry _Z10count_onesPjS_iii(
	.param .u64 .ptr .align 1 _Z10count_onesPjS_iii_param_0,
	.param .u64 .ptr .align 1 _Z10count_onesPjS_iii_param_1,
	.param .u32 _Z10count_onesPjS_iii_param_2,
	.param .u32 _Z10count_onesPjS_iii_param_3,
	.param .u32 _Z10count_onesPjS_iii_param_4
)
{
	.reg .pred 	%p<12>;
	.reg .b32 	%r<162>;
	.reg .b64 	%rd<96>;

	ld.param.u64 	%rd4, [_Z10count_onesPjS_iii_param_0];
	ld.param.u64 	%rd5, [_Z10count_onesPjS_iii_param_1];
	ld.param.u32 	%r33, [_Z10count_onesPjS_iii_param_2];
	ld.param.u32 	%r34, [_Z10count_onesPjS_iii_param_3];
	ld.param.u32 	%r35, [_Z10count_onesPjS_iii_param_4];
	cvta.to.global.u64 	%rd1, %rd5;
	cvta.to.global.u64 	%rd2, %rd4;
	mov.u32 	%r36, %ctaid.x;
	mov.u32 	%r1, %ntid.x;
	mov.u32 	%r37, %tid.x;
	mad.lo.s32 	%r150, %r36, %r1, %r37;
	setp.ge.s32 	%p1, %r150, %r33;
	@%p1 bra 	$L__BB0_17;
	add.s32 	%r38, %r34, 31;
	shr.s32 	%r39, %r38, 31;
	shr.u32 	%r40, %r39, 27;
	add.s32 	%r41, %r38, %r40;
	shr.s32 	%r3, %r41, 5;
	setp.gt.s32 	%p2, %r34, 0;
	add.s32 	%r42, %r33, 33;
	shr.s32 	%r43, %r42, 31;
	shr.u32 	%r44, %r43, 27;
	add.s32 	%r45, %r42, %r44;
	shr.s32 	%r4, %r45, 5;
	add.s32 	%r5, %r4, -1;
	and.b32  	%r46, %r33, 31;
	mov.b32 	%r47, -2147483648;
	shr.u32 	%r6, %r47, %r46;
	mov.u32 	%r48, %nctaid.x;
	mul.lo.s32 	%r7, %r1, %r48;
	@%p2 bra 	$L__BB0_2;
	bra.uni 	$L__BB0_14;
$L__BB0_2:
	max.s32 	%r52, %r3, 1;
	and.b32  	%r8, %r52, 3;
	and.b32  	%r9, %r52, 67108860;
	and.b32  	%r10, %r52, 1;
	neg.s32 	%r11, %r9;
	add.s64 	%rd3, %rd1, 8;
	mov.u64 	%rd84, d_lookup;
$L__BB0_3:
	setp.lt.u32 	%p5, %r34, 97;
	mul.lo.s32 	%r13, %r150, %r3;
	mov.b32 	%r158, 0;
	mov.u32 	%r154, %r158;
	@%p5 bra 	$L__BB0_8;
	mov.b32 	%r154, 0;
	mov.u32 	%r151, %r13;
	mov.u32 	%r152, %r11;
	bra.uni 	$L__BB0_7;
$L__BB0_5:
	mad.lo.s32 	%r147, %r150, %r4, %r5;
	mul.wide.s32 	%rd94, %r147, 4;
	add.s64 	%rd95, %rd2, %rd94;
	ld.global.u32 	%r148, [%rd95];
	or.b32  	%r149, %r148, %r6;
	st.global.u32 	[%rd95], %r149;
$L__BB0_6:
	add.s32 	%r150, %r150, %r7;
	setp.lt.s32 	%p11, %r150, %r33;
	@%p11 bra 	$L__BB0_3;
	bra.uni 	$L__BB0_17;
$L__BB0_7:
	.pragma "nounroll";
	mul.wide.s32 	%rd8, %r151, 4;
	add.s64 	%rd9, %rd3, %rd8;
	ld.global.u32 	%r56, [%rd9+-8];
	shr.u32 	%r57, %r56, 24;
	shl.b32 	%r58, %r56, 2;
	cvt.u64.u32 	%rd10, %r58;
	and.b64  	%rd11, %rd10, 1020;
	add.s64 	%rd13, %rd84, %rd11;
	ld.const.u32 	%r59, [%rd13];
	shr.u32 	%r60, %r56, 6;
	cvt.u64.u32 	%rd14, %r60;
	and.b64  	%rd15, %rd14, 1020;
	add.s64 	%rd16, %rd84, %rd15;
	ld.const.u32 	%r61, [%rd16];
	shr.u32 	%r62, %r56, 14;
	cvt.u64.u32 	%rd17, %r62;
	and.b64  	%rd18, %rd17, 1020;
	add.s64 	%rd19, %rd84, %rd18;
	ld.const.u32 	%r63, [%rd19];
	mul.wide.u32 	%rd20, %r57, 4;
	add.s64 	%rd21, %rd84, %rd20;
	ld.const.u32 	%r64, [%rd21];
	add.s32 	%r65, %r59, %r154;
	add.s32 	%r66, %r65, %r61;
	add.s32 	%r67, %r66, %r63;
	add.s32 	%r68, %r67, %r64;
	ld.global.u32 	%r69, [%rd9+-4];
	shr.u32 	%r70, %r69, 24;
	shl.b32 	%r71, %r69, 2;
	cvt.u64.u32 	%rd22, %r71;
	and.b64  	%rd23, %rd22, 1020;
	add.s64 	%rd24, %rd84, %rd23;
	ld.const.u32 	%r72, [%rd24];
	shr.u32 	%r73, %r69, 6;
	cvt.u64.u32 	%rd25, %r73;
	and.b64  	%rd26, %rd25, 1020;
	add.s64 	%rd27, %rd84, %rd26;
	ld.const.u32 	%r74, [%rd27];
	shr.u32 	%r75, %r69, 14;
	cvt.u64.u32 	%rd28, %r75;
	and.b64  	%rd29, %rd28, 1020;
	add.s64 	%rd30, %rd84, %rd29;
	ld.const.u32 	%r76, [%rd30];
	mul.wide.u32 	%rd31, %r70, 4;
	add.s64 	%rd32, %rd84, %rd31;
	ld.const.u32 	%r77, [%rd32];
	add.s32 	%r78, %r72, %r68;
	add.s32 	%r79, %r78, %r74;
	add.s32 	%r80, %r79, %r76;
	add.s32 	%r81, %r80, %r77;
	ld.global.u32 	%r82, [%rd9];
	shr.u32 	%r83, %r82, 24;
	shl.b32 	%r84, %r82, 2;
	cvt.u64.u32 	%rd33, %r84;
	and.b64  	%rd34, %rd33, 1020;
	add.s64 	%rd35, %rd84, %rd34;
	ld.const.u32 	%r85, [%rd35];
	shr.u32 	%r86, %r82, 6;
	cvt.u64.u32 	%rd36, %r86;
	and.b64  	%rd37, %rd36, 1020;
	add.s64 	%rd38, %rd84, %rd37;
	ld.const.u32 	%r87, [%rd38];
	shr.u32 	%r88, %r82, 14;
	cvt.u64.u32 	%rd39, %r88;
	and.b64  	%rd40, %rd39, 1020;
	add.s64 	%rd41, %rd84, %rd40;
	ld.const.u32 	%r89, [%rd41];
	mul.wide.u32 	%rd42, %r83, 4;
	add.s64 	%rd43, %rd84, %rd42;
	ld.const.u32 	%r90, [%rd43];
	add.s32 	%r91, %r85, %r81;
	add.s32 	%r92, %r91, %r87;
	add.s32 	%r93, %r92, %r89;
	add.s32 	%r94, %r93, %r90;
	ld.global.u32 	%r95, [%rd9+4];
	shr.u32 	%r96, %r95, 24;
	shl.b32 	%r97, %r95, 2;
	cvt.u64.u32 	%rd44, %r97;
	and.b64  	%rd45, %rd44, 1020;
	add.s64 	%rd46, %rd84, %rd45;
	ld.const.u32 	%r98, [%rd46];
	shr.u32 	%r99, %r95, 6;
	cvt.u64.u32 	%rd47, %r99;
	and.b64  	%rd48, %rd47, 1020;
	add.s64 	%rd49, %rd84, %rd48;
	ld.const.u32 	%r100, [%rd49];
	shr.u32 	%r101, %r95, 14;
	cvt.u64.u32 	%rd50, %r101;
	and.b64  	%rd51, %rd50, 1020;
	add.s64 	%rd52, %rd84, %rd51;
	ld.const.u32 	%r102, [%rd52];
	mul.wide.u32 	%rd53, %r96, 4;
	add.s64 	%rd54, %rd84, %rd53;
	ld.const.u32 	%r103, [%rd54];
	add.s32 	%r104, %r98, %r94;
	add.s32 	%r105, %r104, %r100;
	add.s32 	%r106, %r105, %r102;
	add.s32 	%r154, %r106, %r103;
	add.s32 	%r152, %r152, 4;
	add.s32 	%r151, %r151, 4;
	setp.eq.s32 	%p6, %r152, 0;
	mov.u32 	%r158, %r9;
	@%p6 bra 	$L__BB0_8;
	bra.uni 	$L__BB0_7;
$L__BB0_8:
	setp.eq.s32 	%p7, %r8, 0;
	@%p7 bra 	$L__BB0_13;
	setp.eq.s32 	%p8, %r8, 1;
	@%p8 bra 	$L__BB0_11;
	add.s32 	%r108, %r158, %r13;
	mul.wide.s32 	%rd55, %r108, 4;
	add.s64 	%rd56, %rd1, %rd55;
	ld.global.u32 	%r109, [%rd56];
	shr.u32 	%r110, %r109, 24;
	shl.b32 	%r111, %r109, 2;
	cvt.u64.u32 	%rd57, %r111;
	and.b64  	%rd58, %rd57, 1020;
	add.s64 	%rd60, %rd84, %rd58;
	ld.const.u32 	%r112, [%rd60];
	shr.u32 	%r113, %r109, 6;
	cvt.u64.u32 	%rd61, %r113;
	and.b64  	%rd62, %rd61, 1020;
	add.s64 	%rd63, %rd84, %rd62;
	ld.const.u32 	%r114, [%rd63];
	shr.u32 	%r115, %r109, 14;
	cvt.u64.u32 	%rd64, %r115;
	and.b64  	%rd65, %rd64, 1020;
	add.s64 	%rd66, %rd84, %rd65;
	ld.const.u32 	%r116, [%rd66];
	mul.wide.u32 	%rd67, %r110, 4;
	add.s64 	%rd68, %rd84, %rd67;
	ld.const.u32 	%r117, [%rd68];
	add.s32 	%r118, %r112, %r154;
	add.s32 	%r119, %r118, %r114;
	add.s32 	%r120, %r119, %r116;
	add.s32 	%r121, %r120, %r117;
	ld.global.u32 	%r122, [%rd56+4];
	shr.u32 	%r123, %r122, 24;
	shl.b32 	%r124, %r122, 2;
	cvt.u64.u32 	%rd69, %r124;
	and.b64  	%rd70, %rd69, 1020;
	add.s64 	%rd71, %rd84, %rd70;
	ld.const.u32 	%r125, [%rd71];
	shr.u32 	%r126, %r122, 6;
	cvt.u64.u32 	%rd72, %r126;
	and.b64  	%rd73, %rd72, 1020;
	add.s64 	%rd74, %rd84, %rd73;
	ld.const.u32 	%r127, [%rd74];
	shr.u32 	%r128, %r122, 14;
	cvt.u64.u32 	%rd75, %r128;
	and.b64  	%rd76, %rd75, 1020;
	add.s64 	%rd77, %rd84, %rd76;
	ld.const.u32 	%r129, [%rd77];
	mul.wide.u32 	%rd78, %r123, 4;
	add.s64 	%rd79, %rd84, %rd78;
	ld.const.u32 	%r130, [%rd79];
	add.s32 	%r131, %r125, %r121;
	add.s32 	%r132, %r131, %r127;
	add.s32 	%r133, %r132, %r129;
	add.s32 	%r154, %r133, %r130;
	add.s32 	%r158, %r158, 2;
$L__BB0_11:
	setp.eq.s32 	%p9, %r10, 0;
	@%p9 bra 	$L__BB0_13;
	add.s32 	%r134, %r158, %r13;
	mul.wide.s32 	%rd80, %r134, 4;
	add.s64 	%rd81, %rd1, %rd80;
	ld.global.u32 	%r135, [%rd81];
	shr.u32 	%r136, %r135, 24;
	shl.b32 	%r137, %r135, 2;
	cvt.u64.u32 	%rd82, %r137;
	and.b64  	%rd83, %rd82, 1020;
	add.s64 	%rd85, %rd84, %rd83;
	ld.const.u32 	%r138, [%rd85];
	shr.u32 	%r139, %r135, 6;
	cvt.u64.u32 	%rd86, %r139;
	and.b64  	%rd87, %rd86, 1020;
	add.s64 	%rd88, %rd84, %rd87;
	ld.const.u32 	%r140, [%rd88];
	shr.u32 	%r141, %r135, 14;
	cvt.u64.u32 	%rd89, %r141;
	and.b64  	%rd90, %rd89, 1020;
	add.s64 	%rd91, %rd84, %rd90;
	ld.const.u32 	%r142, [%rd91];
	mul.wide.u32 	%rd92, %r136, 4;
	add.s64 	%rd93, %rd84, %rd92;
	ld.const.u32 	%r143, [%rd93];
	add.s32 	%r144, %r138, %r154;
	add.s32 	%r145, %r144, %r140;
	add.s32 	%r146, %r145, %r142;
	add.s32 	%r154, %r146, %r143;
$L__BB0_13:
	setp.lt.s32 	%p10, %r154, %r35;
	@%p10 bra 	$L__BB0_6;
	bra.uni 	$L__BB0_5;
$L__BB0_14:
	setp.gt.s32 	%p3, %r35, 0;
	@%p3 bra 	$L__BB0_16;
	mad.lo.s32 	%r49, %r150, %r4, %r5;
	mul.wide.s32 	%rd6, %r49, 4;
	add.s64 	%rd7, %rd2, %rd6;
	ld.global.u32 	%r50, [%rd7];
	or.b32  	%r51, %r50, %r6;
	st.global.u32 	[%rd7], %r51;
$L__BB0_16:
	add.s32 	%r150, %r150, %r7;
	setp.lt.s32 	%p4, %r150, %r33;
	@%p4 bra 	$L__BB0_14;
$L__BB0_17:
	ret;

}
	// .globl	_Z11testSupportPjS_S_S_iiii
.visible .entry _Z11testSupportPjS_S_S_iiii(
	.param .u64 .ptr .align 1 _Z11testSupportPjS_S_S_iiii_param_0,
	.param .u64 .ptr .align 1 _Z11testSupportPjS_S_S_iiii_param_1,
	.param .u64 .ptr .align 1 _Z11testSupportPjS_S_S_iiii_param_2,
	.param .u64 .ptr .align 1 _Z11testSupportPjS_S_S_iiii_param_3,
	.param .u32 _Z11testSupportPjS_S_S_iiii_param_4,
	.param .u32 _Z11testSupportPjS_S_S_iiii_param_5,
	.param .u32 _Z11testSupportPjS_S_S_iiii_param_6,
	.param .u32 _Z11testSupportPjS_S_S_iiii_param_7
)
{
	.reg .pred 	%p<12>;
	.reg .b32 	%r<196>;
	.reg .b64 	%rd<154>;

	ld.param.u64 	%rd11, [_Z11testSupportPjS_S_S_iiii_param_0];
	ld.param.u64 	%rd12, [_Z11testSupportPjS_S_S_iiii_param_1];
	ld.param.u64 	%rd13, [_Z11testSupportPjS_S_S_iiii_param_2];
	ld.param.u64 	%rd14, [_Z11testSupportPjS_S_S_iiii_param_3];
	ld.param.u32 	%r28, [_Z11testSupportPjS_S_S_iiii_param_4];
	ld.param.u32 	%r29, [_Z11testSupportPjS_S_S_iiii_param_5];
	ld.param.u32 	%r30, [_Z11testSupportPjS_S_S_iiii_param_6];
	ld.param.u32 	%r31, [_Z11testSupportPjS_S_S_iiii_param_7];
	cvta.to.global.u64 	%rd1, %rd13;
	cvta.to.global.u64 	%rd2, %rd12;
	cvta.to.global.u64 	%rd3, %rd14;
	mov.u32 	%r32, %ctaid.x;
	mov.u32 	%r1, %ntid.x;
	mov.u32 	%r33, %tid.x;
	mad.lo.s32 	%r187, %r32, %r1, %r33;
	setp.ge.s32 	%p1, %r187, %r31;
	@%p1 bra 	$L__BB1_16;
	add.s32 	%r34, %r30, 31;
	shr.s32 	%r35, %r34, 31;
	shr.u32 	%r36, %r35, 27;
	add.s32 	%r37, %r34, %r36;
	shr.s32 	%r3, %r37, 5;
	add.s32 	%r38, %r28, 32;
	shr.s32 	%r39, %r38, 31;
	shr.u32 	%r40, %r39, 27;
	add.s32 	%r41, %r38, %r40;
	shr.s32 	%r4, %r41, 5;
	setp.gt.s32 	%p2, %r30, 0;
	and.b32  	%r42, %r28, 31;
	mov.b32 	%r43, -2147483648;
	shr.u32 	%r5, %r43, %r42;
	mov.u32 	%r44, %nctaid.x;
	mul.lo.s32 	%r6, %r1, %r44;
	@%p2 bra 	$L__BB1_2;
	bra.uni 	$L__BB1_13;
$L__BB1_2:
	max.s32 	%r48, %r3, 1;
	and.b32  	%r7, %r48, 3;
	and.b32  	%r8, %r48, 67108860;
	add.s64 	%rd4, %rd2, 12;
	neg.s32 	%r9, %r8;
	cvta.to.global.u64 	%rd5, %rd11;
	mov.u64 	%rd101, d_lookup;
$L__BB1_3:
	setp.lt.u32 	%p5, %r30, 97;
	shl.b32 	%r51, %r187, 1;
	mul.wide.s32 	%rd17, %r51, 4;
	add.s64 	%rd6, %rd5, %rd17;
	mul.lo.s32 	%r11, %r187, %r3;
	mov.b32 	%r192, 0;
	mov.u32 	%r194, %r192;
	@%p5 bra 	$L__BB1_6;
	mov.b32 	%r194, 0;
	mov.b64 	%rd153, 0;
	mov.u32 	%r188, %r11;
	mov.u32 	%r189, %r9;
$L__BB1_5:
	cvt.u32.u64 	%r53, %rd153;
	mul.wide.s32 	%rd19, %r188, 4;
	add.s64 	%rd20, %rd1, %rd19;
	ld.global.u32 	%r54, [%rd6];
	ld.global.u32 	%r55, [%rd6+4];
	mad.lo.s32 	%r56, %r54, %r3, %r53;
	mul.wide.s32 	%rd21, %r56, 4;
	add.s64 	%rd22, %rd4, %rd21;
	ld.global.u32 	%r57, [%rd22+-12];
	mad.lo.s32 	%r58, %r55, %r3, %r53;
	mul.wide.s32 	%rd23, %r58, 4;
	add.s64 	%rd24, %rd4, %rd23;
	ld.global.u32 	%r59, [%rd24+-12];
	and.b32  	%r60, %r59, %r57;
	st.global.u32 	[%rd20], %r60;
	shr.u32 	%r61, %r60, 24;
	shl.b32 	%r62, %r60, 2;
	cvt.u64.u32 	%rd25, %r62;
	and.b64  	%rd26, %rd25, 1020;
	mov.u64 	%rd27, d_lookup;
	add.s64 	%rd28, %rd27, %rd26;
	ld.const.u32 	%r63, [%rd28];
	shr.u32 	%r64, %r60, 6;
	cvt.u64.u32 	%rd29, %r64;
	and.b64  	%rd30, %rd29, 1020;
	add.s64 	%rd31, %rd27, %rd30;
	ld.const.u32 	%r65, [%rd31];
	shr.u32 	%r66, %r60, 14;
	cvt.u64.u32 	%rd32, %r66;
	and.b64  	%rd33, %rd32, 1020;
	add.s64 	%rd34, %rd27, %rd33;
	ld.const.u32 	%r67, [%rd34];
	mul.wide.u32 	%rd35, %r61, 4;
	add.s64 	%rd36, %rd27, %rd35;
	ld.const.u32 	%r68, [%rd36];
	add.s32 	%r69, %r63, %r194;
	add.s32 	%r70, %r69, %r65;
	add.s32 	%r71, %r70, %r67;
	add.s32 	%r72, %r71, %r68;
	ld.global.u32 	%r73, [%rd6];
	ld.global.u32 	%r74, [%rd6+4];
	mul.lo.s32 	%r75, %r73, %r3;
	cvt.s64.s32 	%rd37, %r75;
	add.s64 	%rd38, %rd153, %rd37;
	shl.b64 	%rd39, %rd38, 2;
	add.s64 	%rd40, %rd4, %rd39;
	ld.global.u32 	%r76, [%rd40+-8];
	mul.lo.s32 	%r77, %r74, %r3;
	cvt.s64.s32 	%rd41, %r77;
	add.s64 	%rd42, %rd153, %rd41;
	shl.b64 	%rd43, %rd42, 2;
	add.s64 	%rd44, %rd4, %rd43;
	ld.global.u32 	%r78, [%rd44+-8];
	and.b32  	%r79, %r78, %r76;
	st.global.u32 	[%rd20+4], %r79;
	shr.u32 	%r80, %r79, 24;
	shl.b32 	%r81, %r79, 2;
	cvt.u64.u32 	%rd45, %r81;
	and.b64  	%rd46, %rd45, 1020;
	add.s64 	%rd47, %rd27, %rd46;
	ld.const.u32 	%r82, [%rd47];
	shr.u32 	%r83, %r79, 6;
	cvt.u64.u32 	%rd48, %r83;
	and.b64  	%rd49, %rd48, 1020;
	add.s64 	%rd50, %rd27, %rd49;
	ld.const.u32 	%r84, [%rd50];
	shr.u32 	%r85, %r79, 14;
	cvt.u64.u32 	%rd51, %r85;
	and.b64  	%rd52, %rd51, 1020;
	add.s64 	%rd53, %rd27, %rd52;
	ld.const.u32 	%r86, [%rd53];
	mul.wide.u32 	%rd54, %r80, 4;
	add.s64 	%rd55, %rd27, %rd54;
	ld.const.u32 	%r87, [%rd55];
	add.s32 	%r88, %r82, %r72;
	add.s32 	%r89, %r88, %r84;
	add.s32 	%r90, %r89, %r86;
	add.s32 	%r91, %r90, %r87;
	ld.global.u32 	%r92, [%rd6];
	ld.global.u32 	%r93, [%rd6+4];
	mul.lo.s32 	%r94, %r92, %r3;
	cvt.s64.s32 	%rd56, %r94;
	add.s64 	%rd57, %rd153, %rd56;
	shl.b64 	%rd58, %rd57, 2;
	add.s64 	%rd59, %rd4, %rd58;
	ld.global.u32 	%r95, [%rd59+-4];
	mul.lo.s32 	%r96, %r93, %r3;
	cvt.s64.s32 	%rd60, %r96;
	add.s64 	%rd61, %rd153, %rd60;
	shl.b64 	%rd62, %rd61, 2;
	add.s64 	%rd63, %rd4, %rd62;
	ld.global.u32 	%r97, [%rd63+-4];
	and.b32  	%r98, %r97, %r95;
	st.global.u32 	[%rd20+8], %r98;
	shr.u32 	%r99, %r98, 24;
	shl.b32 	%r100, %r98, 2;
	cvt.u64.u32 	%rd64, %r100;
	and.b64  	%rd65, %rd64, 1020;
	add.s64 	%rd66, %rd27, %rd65;
	ld.const.u32 	%r101, [%rd66];
	shr.u32 	%r102, %r98, 6;
	cvt.u64.u32 	%rd67, %r102;
	and.b64  	%rd68, %rd67, 1020;
	add.s64 	%rd69, %rd27, %rd68;
	ld.const.u32 	%r103, [%rd69];
	shr.u32 	%r104, %r98, 14;
	cvt.u64.u32 	%rd70, %r104;
	and.b64  	%rd71, %rd70, 1020;
	add.s64 	%rd72, %rd27, %rd71;
	ld.const.u32 	%r105, [%rd72];
	mul.wide.u32 	%rd73, %r99, 4;
	add.s64 	%rd74, %rd27, %rd73;
	ld.const.u32 	%r106, [%rd74];
	add.s32 	%r107, %r101, %r91;
	add.s32 	%r108, %r107, %r103;
	add.s32 	%r109, %r108, %r105;
	add.s32 	%r110, %r109, %r106;
	ld.global.u32 	%r111, [%rd6];
	ld.global.u32 	%r112, [%rd6+4];
	mul.lo.s32 	%r113, %r111, %r3;
	cvt.s64.s32 	%rd75, %r113;
	add.s64 	%rd76, %rd153, %rd75;
	shl.b64 	%rd77, %rd76, 2;
	add.s64 	%rd78, %rd4, %rd77;
	ld.global.u32 	%r114, [%rd78];
	mul.lo.s32 	%r115, %r112, %r3;
	cvt.s64.s32 	%rd79, %r115;
	add.s64 	%rd80, %rd153, %rd79;
	shl.b64 	%rd81, %rd80, 2;
	add.s64 	%rd82, %rd4, %rd81;
	ld.global.u32 	%r116, [%rd82];
	and.b32  	%r117, %r116, %r114;
	st.global.u32 	[%rd20+12], %r117;
	shr.u32 	%r118, %r117, 24;
	shl.b32 	%r119, %r117, 2;
	cvt.u64.u32 	%rd83, %r119;
	and.b64  	%rd84, %rd83, 1020;
	add.s64 	%rd85, %rd27, %rd84;
	ld.const.u32 	%r120, [%rd85];
	shr.u32 	%r121, %r117, 6;
	cvt.u64.u32 	%rd86, %r121;
	and.b64  	%rd87, %rd86, 1020;
	add.s64 	%rd88, %rd27, %rd87;
	ld.const.u32 	%r122, [%rd88];
	shr.u32 	%r123, %r117, 14;
	cvt.u64.u32 	%rd89, %r123;
	and.b64  	%rd90, %rd89, 1020;
	add.s64 	%rd91, %rd27, %rd90;
	ld.const.u32 	%r124, [%rd91];
	mul.wide.u32 	%rd92, %r118, 4;
	add.s64 	%rd93, %rd27, %rd92;
	ld.const.u32 	%r125, [%rd93];
	add.s32 	%r126, %r120, %r110;
	add.s32 	%r127, %r126, %r122;
	add.s32 	%r128, %r127, %r124;
	add.s32 	%r194, %r128, %r125;
	add.s64 	%rd153, %rd153, 4;
	add.s32 	%r189, %r189, 4;
	add.s32 	%r188, %r188, 4;
	setp.eq.s32 	%p6, %r189, 0;
	mov.u32 	%r192, %r8;
	@%p6 bra 	$L__BB1_6;
	bra.uni 	$L__BB1_5;
$L__BB1_6:
	setp.eq.s32 	%p7, %r7, 0;
	@%p7 bra 	$L__BB1_10;
	setp.eq.s32 	%p8, %r7, 1;
	ld.global.u32 	%r129, [%rd6];
	ld.global.u32 	%r130, [%rd6+4];
	mad.lo.s32 	%r131, %r129, %r3, %r192;
	mul.wide.s32 	%rd94, %r131, 4;
	add.s64 	%rd95, %rd2, %rd94;
	ld.global.u32 	%r132, [%rd95];
	mad.lo.s32 	%r133, %r130, %r3, %r192;
	mul.wide.s32 	%rd96, %r133, 4;
	add.s64 	%rd97, %rd2, %rd96;
	ld.global.u32 	%r134, [%rd97];
	and.b32  	%r135, %r134, %r132;
	add.s32 	%r136, %r192, %r11;
	mul.wide.s32 	%rd98, %r136, 4;
	add.s64 	%rd9, %rd1, %rd98;
	st.global.u32 	[%rd9], %r135;
	shr.u32 	%r137, %r135, 24;
	shl.b32 	%r138, %r135, 2;
	cvt.u64.u32 	%rd99, %r138;
	and.b64  	%rd100, %rd99, 1020;
	add.s64 	%rd102, %rd101, %rd100;
	ld.const.u32 	%r139, [%rd102];
	shr.u32 	%r140, %r135, 6;
	cvt.u64.u32 	%rd103, %r140;
	and.b64  	%rd104, %rd103, 1020;
	add.s64 	%rd105, %rd101, %rd104;
	ld.const.u32 	%r141, [%rd105];
	shr.u32 	%r142, %r135, 14;
	cvt.u64.u32 	%rd106, %r142;
	and.b64  	%rd107, %rd106, 1020;
	add.s64 	%rd108, %rd101, %rd107;
	ld.const.u32 	%r143, [%rd108];
	mul.wide.u32 	%rd109, %r137, 4;
	add.s64 	%rd110, %rd101, %rd109;
	ld.const.u32 	%r144, [%rd110];
	add.s32 	%r145, %r139, %r194;
	add.s32 	%r146, %r145, %r141;
	add.s32 	%r147, %r146, %r143;
	add.s32 	%r194, %r147, %r144;
	@%p8 bra 	$L__BB1_10;
	setp.eq.s32 	%p9, %r7, 2;
	ld.global.u32 	%r148, [%rd6];
	ld.global.u32 	%r149, [%rd6+4];
	mul.lo.s32 	%r150, %r148, %r3;
	cvt.s64.s32 	%rd111, %r150;
	cvt.u64.u32 	%rd10, %r192;
	add.s64 	%rd112, %rd111, %rd10;
	shl.b64 	%rd113, %rd112, 2;
	add.s64 	%rd114, %rd2, %rd113;
	ld.global.u32 	%r151, [%rd114+4];
	mul.lo.s32 	%r152, %r149, %r3;
	cvt.s64.s32 	%rd115, %r152;
	add.s64 	%rd116, %rd115, %rd10;
	shl.b64 	%rd117, %rd116, 2;
	add.s64 	%rd118, %rd2, %rd117;
	ld.global.u32 	%r153, [%rd118+4];
	and.b32  	%r154, %r153, %r151;
	st.global.u32 	[%rd9+4], %r154;
	shr.u32 	%r155, %r154, 24;
	shl.b32 	%r156, %r154, 2;
	cvt.u64.u32 	%rd119, %r156;
	and.b64  	%rd120, %rd119, 1020;
	mov.u64 	%rd121, d_lookup;
	add.s64 	%rd122, %rd121, %rd120;
	ld.const.u32 	%r157, [%rd122];
	shr.u32 	%r158, %r154, 6;
	cvt.u64.u32 	%rd123, %r158;
	and.b64  	%rd124, %rd123, 1020;
	add.s64 	%rd125, %rd121, %rd124;
	ld.const.u32 	%r159, [%rd125];
	shr.u32 	%r160, %r154, 14;
	cvt.u64.u32 	%rd126, %r160;
	and.b64  	%rd127, %rd126, 1020;
	add.s64 	%rd128, %rd121, %rd127;
	ld.const.u32 	%r161, [%rd128];
	mul.wide.u32 	%rd129, %r155, 4;
	add.s64 	%rd130, %rd121, %rd129;
	ld.const.u32 	%r162, [%rd130];
	add.s32 	%r163, %r157, %r194;
	add.s32 	%r164, %r163, %r159;
	add.s32 	%r165, %r164, %r161;
	add.s32 	%r194, %r165, %r162;
	@%p9 bra 	$L__BB1_10;
	ld.global.u32 	%r166, [%rd6];
	ld.global.u32 	%r167, [%rd6+4];
	mul.lo.s32 	%r168, %r166, %r3;
	cvt.s64.s32 	%rd131, %r168;
	add.s64 	%rd132, %rd131, %rd10;
	shl.b64 	%rd133, %rd132, 2;
	add.s64 	%rd134, %rd2, %rd133;
	ld.global.u32 	%r169, [%rd134+8];
	mul.lo.s32 	%r170, %r167, %r3;
	cvt.s64.s32 	%rd135, %r170;
	add.s64 	%rd136, %rd135, %rd10;
	shl.b64 	%rd137, %rd136, 2;
	add.s64 	%rd138, %rd2, %rd137;
	ld.global.u32 	%r171, [%rd138+8];
	and.b32  	%r172, %r171, %r169;
	st.global.u32 	[%rd9+8], %r172;
	shr.u32 	%r173, %r172, 24;
	shl.b32 	%r174, %r172, 2;
	cvt.u64.u32 	%rd139, %r174;
	and.b64  	%rd140, %rd139, 1020;
	add.s64 	%rd142, %rd121, %rd140;
	ld.const.u32 	%r175, [%rd142];
	shr.u32 	%r176, %r172, 6;
	cvt.u64.u32 	%rd143, %r176;
	and.b64  	%rd144, %rd143, 1020;
	add.s64 	%rd145, %rd121, %rd144;
	ld.const.u32 	%r177, [%rd145];
	shr.u32 	%r178, %r172, 14;
	cvt.u64.u32 	%rd146, %r178;
	and.b64  	%rd147, %rd146, 1020;
	add.s64 	%rd148, %rd121, %rd147;
	ld.const.u32 	%r179, [%rd148];
	mul.wide.u32 	%rd149, %r173, 4;
	add.s64 	%rd150, %rd121, %rd149;
	ld.const.u32 	%r180, [%rd150];
	add.s32 	%r181, %r175, %r194;
	add.s32 	%r182, %r181, %r177;
	add.s32 	%r183, %r182, %r179;
	add.s32 	%r194, %r183, %r180;
$L__BB1_10:
	setp.lt.s32 	%p10, %r194, %r29;
	@%p10 bra 	$L__BB1_12;
	mad.lo.s32 	%r184, %r4, %r187, %r4;
	mul.wide.s32 	%rd151, %r184, 4;
	add.s64 	%rd152, %rd3, %rd151;
	ld.global.u32 	%r185, [%rd152+-4];
	or.b32  	%r186, %r185, %r5;
	st.global.u32 	[%rd152+-4], %r186;
$L__BB1_12:
	add.s32 	%r187, %r187, %r6;
	setp.lt.s32 	%p11, %r187, %r31;
	@%p11 bra 	$L__BB1_3;
	bra.uni 	$L__BB1_16;
$L__BB1_13:
	setp.gt.s32 	%p3, %r29, 0;
	@%p3 bra 	$L__BB1_15;
	mad.lo.s32 	%r45, %r4, %r187, %r4;
	mul.wide.s32 	%rd15, %r45, 4;
	add.s64 	%rd16, %rd3, %rd15;
	ld.global.u32 	%r46, [%rd16+-4];
	or.b32  	%r47, %r46, %r5;
	st.global.u32 	[%rd16+-4], %r47;
$L__BB1_15:
	add.s32 	%r187, %r187, %r6;
	setp.lt.s32 	%p4, %r187, %r31;
	@%p4 bra 	$L__BB1_13;
$L__BB1_16:
	ret;

}
	// .globl	_Z12generateNextPjS_S_iiii
.visible .entry _Z12generateNextPjS_S_iiii(
	.param .u64 .ptr .align 1 _Z12generateNextPjS_S_iiii_param_0,
	.param .u64 .ptr .align 1 _Z12generateNextPjS_S_iiii_param_1,
	.param .u64 .ptr .align 1 _Z12generateNextPjS_S_iiii_param_2,
	.param .u32 _Z12generateNextPjS_S_iiii_param_3,
	.param .u32 _Z12generateNextPjS_S_iiii_param_4,
	.param .u32 _Z12generateNextPjS_S_iiii_param_5,
	.param .u32 _Z12generateNextPjS_S_iiii_param_6
)
{
	.reg .pred 	%p<76>;
	.reg .b32 	%r<228>;
	.reg .b64 	%rd<31>;

	ld.param.u64 	%rd7, [_Z12generateNextPjS_S_iiii_param_1];
	ld.param.u64 	%rd8, [_Z12generateNextPjS_S_iiii_param_2];
	ld.param.u32 	%r73, [_Z12generateNextPjS_S_iiii_param_3];
	ld.param.u32 	%r74, [_Z12generateNextPjS_S_iiii_param_4];
	ld.param.u32 	%r75, [_Z12generateNextPjS_S_iiii_param_5];
	ld.param.u32 	%r76, [_Z12generateNextPjS_S_iiii_param_6];
	cvta.to.global.u64 	%rd1, %rd8;
	cvta.to.global.u64 	%rd2, %rd7;
	mov.u32 	%r77, %ctaid.x;
	mov.u32 	%r1, %ntid.x;
	mov.u32 	%r78, %tid.x;
	mad.lo.s32 	%r215, %r77, %r1, %r78;
	setp.ge.s32 	%p1, %r215, %r75;
	@%p1 bra 	$L__BB2_80;
	add.s32 	%r79, %r74, 32;
	shr.s32 	%r80, %r79, 31;
	shr.u32 	%r81, %r80, 27;
	add.s32 	%r82, %r79, %r81;
	shr.s32 	%r3, %r82, 5;
	setp.lt.s32 	%p2, %r74, 0;
	@%p2 bra 	$L__BB2_80;
	max.s32 	%r4, %r3, 1;
	mov.u32 	%r83, %nctaid.x;
	mul.lo.s32 	%r5, %r1, %r83;
	and.b32  	%r84, %r74, 31;
	mov.b32 	%r85, -2147483648;
	shr.u32 	%r6, %r85, %r84;
	add.s32 	%r7, %r73, -2;
	add.s64 	%rd16, %rd2, 8;
$L__BB2_3:
	add.s32 	%r9, %r215, 1;
	setp.lt.s32 	%p3, %r9, %r76;
	mov.b32 	%r219, 0;
	mov.u32 	%r220, %r9;
	@%p3 bra 	$L__BB2_6;
	mov.b32 	%r219, 0;
	mov.u32 	%r216, %r76;
	mov.u32 	%r220, %r9;
$L__BB2_5:
	add.s32 	%r216, %r216, -1;
	add.s32 	%r219, %r219, 1;
	sub.s32 	%r220, %r220, %r216;
	setp.ge.s32 	%p4, %r220, %r216;
	@%p4 bra 	$L__BB2_5;
$L__BB2_6:
	add.s32 	%r18, %r220, %r219;
	mul.lo.s32 	%r19, %r219, %r3;
	mul.lo.s32 	%r20, %r18, %r3;
	mov.b32 	%r221, 0;
	mov.u32 	%r222, %r7;
$L__BB2_7:
	add.s32 	%r89, %r221, %r19;
	mul.wide.s32 	%rd9, %r89, 4;
	add.s64 	%rd10, %rd2, %rd9;
	ld.global.u32 	%r23, [%rd10];
	add.s32 	%r90, %r221, %r20;
	mul.wide.s32 	%rd11, %r90, 4;
	add.s64 	%rd12, %rd2, %rd11;
	ld.global.u32 	%r24, [%rd12];
	xor.b32  	%r25, %r24, %r23;
	setp.eq.s32 	%p5, %r222, 0;
	@%p5 bra 	$L__BB2_81;
	setp.gt.s32 	%p6, %r25, -1;
	@%p6 bra 	$L__BB2_10;
$L__BB2_9:
	mul.lo.s32 	%r182, %r9, %r3;
	mul.wide.s32 	%rd13, %r182, 4;
	add.s64 	%rd14, %rd1, %rd13;
	mov.b32 	%r183, 0;
	st.global.u32 	[%rd14+-4], %r183;
	bra.uni 	$L__BB2_79;
$L__BB2_10:
	shr.s32 	%r91, %r23, 31;
	add.s32 	%r26, %r222, %r91;
	setp.eq.s32 	%p7, %r26, 0;
	@%p7 bra 	$L__BB2_81;
	and.b32  	%r92, %r25, 1073741824;
	setp.ne.s32 	%p8, %r92, 0;
	@%p8 bra 	$L__BB2_9;
	shr.u32 	%r93, %r23, 30;
	and.b32  	%r94, %r93, 1;
	sub.s32 	%r27, %r26, %r94;
	setp.eq.s32 	%p9, %r27, 0;
	@%p9 bra 	$L__BB2_81;
	and.b32  	%r95, %r25, 536870912;
	setp.ne.s32 	%p10, %r95, 0;
	@%p10 bra 	$L__BB2_9;
	shr.u32 	%r96, %r23, 29;
	and.b32  	%r97, %r96, 1;
	sub.s32 	%r28, %r27, %r97;
	setp.eq.s32 	%p11, %r28, 0;
	@%p11 bra 	$L__BB2_81;
	and.b32  	%r98, %r25, 268435456;
	setp.ne.s32 	%p12, %r98, 0;
	@%p12 bra 	$L__BB2_9;
	shr.u32 	%r99, %r23, 28;
	and.b32  	%r100, %r99, 1;
	sub.s32 	%r29, %r28, %r100;
	setp.eq.s32 	%p13, %r29, 0;
	@%p13 bra 	$L__BB2_81;
	and.b32  	%r101, %r25, 134217728;
	setp.ne.s32 	%p14, %r101, 0;
	@%p14 bra 	$L__BB2_9;
	shr.u32 	%r102, %r23, 27;
	and.b32  	%r103, %r102, 1;
	sub.s32 	%r30, %r29, %r103;
	setp.eq.s32 	%p15, %r30, 0;
	@%p15 bra 	$L__BB2_81;
	and.b32  	%r104, %r25, 67108864;
	setp.ne.s32 	%p16, %r104, 0;
	@%p16 bra 	$L__BB2_9;
	shr.u32 	%r105, %r23, 26;
	and.b32  	%r106, %r105, 1;
	sub.s32 	%r31, %r30, %r106;
	setp.eq.s32 	%p17, %r31, 0;
	@%p17 bra 	$L__BB2_81;
	and.b32  	%r107, %r25, 33554432;
	setp.ne.s32 	%p18, %r107, 0;
	@%p18 bra 	$L__BB2_9;
	shr.u32 	%r108, %r23, 25;
	and.b32  	%r109, %r108, 1;
	sub.s32 	%r32, %r31, %r109;
	setp.eq.s32 	%p19, %r32, 0;
	@%p19 bra 	$L__BB2_81;
	and.b32  	%r110, %r25, 16777216;
	setp.ne.s32 	%p20, %r110, 0;
	@%p20 bra 	$L__BB2_9;
	shr.u32 	%r111, %r23, 24;
	and.b32  	%r112, %r111, 1;
	sub.s32 	%r33, %r32, %r112;
	setp.eq.s32 	%p21, %r33, 0;
	@%p21 bra 	$L__BB2_81;
	and.b32  	%r113, %r25, 8388608;
	setp.ne.s32 	%p22, %r113, 0;
	@%p22 bra 	$L__BB2_9;
	shr.u32 	%r114, %r23, 23;
	and.b32  	%r115, %r114, 1;
	sub.s32 	%r34, %r33, %r115;
	setp.eq.s32 	%p23, %r34, 0;
	@%p23 bra 	$L__BB2_81;
	and.b32  	%r116, %r25, 4194304;
	setp.ne.s32 	%p24, %r116, 0;
	@%p24 bra 	$L__BB2_9;
	shr.u32 	%r117, %r23, 22;
	and.b32  	%r118, %r117, 1;
	sub.s32 	%r35, %r34, %r118;
	setp.eq.s32 	%p25, %r35, 0;
	@%p25 bra 	$L__BB2_81;
	and.b32  	%r119, %r25, 2097152;
	setp.ne.s32 	%p26, %r119, 0;
	@%p26 bra 	$L__BB2_9;
	shr.u32 	%r120, %r23, 21;
	and.b32  	%r121, %r120, 1;
	sub.s32 	%r36, %r35, %r121;
	setp.eq.s32 	%p27, %r36, 0;
	@%p27 bra 	$L__BB2_81;
	and.b32  	%r122, %r25, 1048576;
	setp.ne.s32 	%p28, %r122, 0;
	@%p28 bra 	$L__BB2_9;
	shr.u32 	%r123, %r23, 20;
	and.b32  	%r124, %r123, 1;
	sub.s32 	%r37, %r36, %r124;
	setp.eq.s32 	%p29, %r37, 0;
	@%p29 bra 	$L__BB2_81;
	and.b32  	%r125, %r25, 524288;
	setp.ne.s32 	%p30, %r125, 0;
	@%p30 bra 	$L__BB2_9;
	shr.u32 	%r126, %r23, 19;
	and.b32  	%r127, %r126, 1;
	sub.s32 	%r38, %r37, %r127;
	setp.eq.s32 	%p31, %r38, 0;
	@%p31 bra 	$L__BB2_81;
	and.b32  	%r128, %r25, 262144;
	setp.ne.s32 	%p32, %r128, 0;
	@%p32 bra 	$L__BB2_9;
	shr.u32 	%r129, %r23, 18;
	and.b32  	%r130, %r129, 1;
	sub.s32 	%r39, %r38, %r130;
	setp.eq.s32 	%p33, %r39, 0;
	@%p33 bra 	$L__BB2_81;
	and.b32  	%r131, %r25, 131072;
	setp.ne.s32 	%p34, %r131, 0;
	@%p34 bra 	$L__BB2_9;
	shr.u32 	%r132, %r23, 17;
	and.b32  	%r133, %r132, 1;
	sub.s32 	%r40, %r39, %r133;
	setp.eq.s32 	%p35, %r40, 0;
	@%p35 bra 	$L__BB2_81;
	and.b32  	%r134, %r25, 65536;
	setp.ne.s32 	%p36, %r134, 0;
	@%p36 bra 	$L__BB2_9;
	shr.u32 	%r135, %r23, 16;
	and.b32  	%r136, %r135, 1;
	sub.s32 	%r41, %r40, %r136;
	setp.eq.s32 	%p37, %r41, 0;
	@%p37 bra 	$L__BB2_81;
	and.b32  	%r137, %r25, 32768;
	setp.ne.s32 	%p38, %r137, 0;
	@%p38 bra 	$L__BB2_9;
	shr.u32 	%r138, %r23, 15;
	and.b32  	%r139, %r138, 1;
	sub.s32 	%r42, %r41, %r139;
	setp.eq.s32 	%p39, %r42, 0;
	@%p39 bra 	$L__BB2_81;
	and.b32  	%r140, %r25, 16384;
	setp.ne.s32 	%p40, %r140, 0;
	@%p40 bra 	$L__BB2_9;
	shr.u32 	%r141, %r23, 14;
	and.b32  	%r142, %r141, 1;
	sub.s32 	%r43, %r42, %r142;
	setp.eq.s32 	%p41, %r43, 0;
	@%p41 bra 	$L__BB2_81;
	and.b32  	%r143, %r25, 8192;
	setp.ne.s32 	%p42, %r143, 0;
	@%p42 bra 	$L__BB2_9;
	shr.u32 	%r144, %r23, 13;
	and.b32  	%r145, %r144, 1;
	sub.s32 	%r44, %r43, %r145;
	setp.eq.s32 	%p43, %r44, 0;
	@%p43 bra 	$L__BB2_81;
	and.b32  	%r146, %r25, 4096;
	setp.ne.s32 	%p44, %r146, 0;
	@%p44 bra 	$L__BB2_9;
	shr.u32 	%r147, %r23, 12;
	and.b32  	%r148, %r147, 1;
	sub.s32 	%r45, %r44, %r148;
	setp.eq.s32 	%p45, %r45, 0;
	@%p45 bra 	$L__BB2_81;
	and.b32  	%r149, %r25, 2048;
	setp.ne.s32 	%p46, %r149, 0;
	@%p46 bra 	$L__BB2_9;
	shr.u32 	%r150, %r23, 11;
	and.b32  	%r151, %r150, 1;
	sub.s32 	%r46, %r45, %r151;
	setp.eq.s32 	%p47, %r46, 0;
	@%p47 bra 	$L__BB2_81;
	and.b32  	%r152, %r25, 1024;
	setp.ne.s32 	%p48, %r152, 0;
	@%p48 bra 	$L__BB2_9;
	shr.u32 	%r153, %r23, 10;
	and.b32  	%r154, %r153, 1;
	sub.s32 	%r47, %r46, %r154;
	setp.eq.s32 	%p49, %r47, 0;
	@%p49 bra 	$L__BB2_81;
	and.b32  	%r155, %r25, 512;
	setp.ne.s32 	%p50, %r155, 0;
	@%p50 bra 	$L__BB2_9;
	shr.u32 	%r156, %r23, 9;
	and.b32  	%r157, %r156, 1;
	sub.s32 	%r48, %r47, %r157;
	setp.eq.s32 	%p51, %r48, 0;
	@%p51 bra 	$L__BB2_81;
	and.b32  	%r158, %r25, 256;
	setp.ne.s32 	%p52, %r158, 0;
	@%p52 bra 	$L__BB2_9;
	shr.u32 	%r159, %r23, 8;
	and.b32  	%r160, %r159, 1;
	sub.s32 	%r49, %r48, %r160;
	setp.eq.s32 	%p53, %r49, 0;
	@%p53 bra 	$L__BB2_81;
	and.b32  	%r161, %r25, 128;
	setp.ne.s32 	%p54, %r161, 0;
	@%p54 bra 	$L__BB2_9;
	shr.u32 	%r162, %r23, 7;
	and.b32  	%r163, %r162, 1;
	sub.s32 	%r50, %r49, %r163;
	setp.eq.s32 	%p55, %r50, 0;
	@%p55 bra 	$L__BB2_81;
	and.b32  	%r164, %r25, 64;
	setp.ne.s32 	%p56, %r164, 0;
	@%p56 bra 	$L__BB2_9;
	shr.u32 	%r165, %r23, 6;
	and.b32  	%r166, %r165, 1;
	sub.s32 	%r51, %r50, %r166;
	setp.eq.s32 	%p57, %r51, 0;
	@%p57 bra 	$L__BB2_81;
	and.b32  	%r167, %r25, 32;
	setp.ne.s32 	%p58, %r167, 0;
	@%p58 bra 	$L__BB2_9;
	shr.u32 	%r168, %r23, 5;
	and.b32  	%r169, %r168, 1;
	sub.s32 	%r52, %r51, %r169;
	setp.eq.s32 	%p59, %r52, 0;
	@%p59 bra 	$L__BB2_81;
	and.b32  	%r170, %r25, 16;
	setp.ne.s32 	%p60, %r170, 0;
	@%p60 bra 	$L__BB2_9;
	shr.u32 	%r171, %r23, 4;
	and.b32  	%r172, %r171, 1;
	sub.s32 	%r53, %r52, %r172;
	setp.eq.s32 	%p61, %r53, 0;
	@%p61 bra 	$L__BB2_81;
	and.b32  	%r173, %r25, 8;
	setp.ne.s32 	%p62, %r173, 0;
	@%p62 bra 	$L__BB2_9;
	shr.u32 	%r174, %r23, 3;
	and.b32  	%r175, %r174, 1;
	sub.s32 	%r54, %r53, %r175;
	setp.eq.s32 	%p63, %r54, 0;
	@%p63 bra 	$L__BB2_81;
	and.b32  	%r176, %r25, 4;
	setp.ne.s32 	%p64, %r176, 0;
	@%p64 bra 	$L__BB2_9;
	shr.u32 	%r177, %r23, 2;
	and.b32  	%r178, %r177, 1;
	sub.s32 	%r55, %r54, %r178;
	setp.eq.s32 	%p65, %r55, 0;
	@%p65 bra 	$L__BB2_81;
	and.b32  	%r179, %r25, 2;
	setp.ne.s32 	%p66, %r179, 0;
	@%p66 bra 	$L__BB2_9;
	shr.u32 	%r180, %r23, 1;
	and.b32  	%r181, %r180, 1;
	sub.s32 	%r56, %r55, %r181;
	setp.eq.s32 	%p67, %r56, 0;
	@%p67 bra 	$L__BB2_81;
	setp.ne.s32 	%p68, %r24, %r23;
	@%p68 bra 	$L__BB2_9;
	and.b32  	%r184, %r23, 1;
	sub.s32 	%r222, %r56, %r184;
	add.s32 	%r221, %r221, 1;
	setp.eq.s32 	%p69, %r221, %r4;
	@%p69 bra 	$L__BB2_79;
	bra.uni 	$L__BB2_7;
$L__BB2_73:
	and.b32  	%r227, %r4, 67108860;
	mul.wide.s32 	%rd15, %r225, 4;
	add.s64 	%rd17, %rd16, %rd15;
	mul.wide.s32 	%rd18, %r224, 4;
	add.s64 	%rd19, %rd16, %rd18;
	mul.wide.s32 	%rd20, %r223, 4;
	add.s64 	%rd21, %rd1, %rd20;
	ld.global.u32 	%r187, [%rd17+-8];
	ld.global.u32 	%r188, [%rd19+-8];
	or.b32  	%r189, %r188, %r187;
	st.global.u32 	[%rd21], %r189;
	ld.global.u32 	%r190, [%rd17+-4];
	ld.global.u32 	%r191, [%rd19+-4];
	or.b32  	%r192, %r191, %r190;
	st.global.u32 	[%rd21+4], %r192;
	ld.global.u32 	%r193, [%rd17];
	ld.global.u32 	%r194, [%rd19];
	or.b32  	%r195, %r194, %r193;
	st.global.u32 	[%rd21+8], %r195;
	ld.global.u32 	%r196, [%rd17+4];
	ld.global.u32 	%r197, [%rd19+4];
	or.b32  	%r198, %r197, %r196;
	st.global.u32 	[%rd21+12], %r198;
	add.s32 	%r226, %r226, 4;
	add.s32 	%r225, %r225, 4;
	add.s32 	%r224, %r224, 4;
	add.s32 	%r223, %r223, 4;
	setp.ne.s32 	%p71, %r226, 0;
	@%p71 bra 	$L__BB2_73;
$L__BB2_74:
	and.b32  	%r69, %r4, 3;
	setp.eq.s32 	%p72, %r69, 0;
	@%p72 bra 	$L__BB2_78;
	setp.eq.s32 	%p73, %r69, 1;
	add.s32 	%r199, %r227, %r19;
	mul.wide.s32 	%rd22, %r199, 4;
	add.s64 	%rd3, %rd2, %rd22;
	ld.global.u32 	%r200, [%rd3];
	add.s32 	%r201, %r227, %r20;
	mul.wide.s32 	%rd23, %r201, 4;
	add.s64 	%rd4, %rd2, %rd23;
	ld.global.u32 	%r202, [%rd4];
	or.b32  	%r203, %r202, %r200;
	add.s32 	%r204, %r227, %r71;
	mul.wide.s32 	%rd24, %r204, 4;
	add.s64 	%rd5, %rd1, %rd24;
	st.global.u32 	[%rd5], %r203;
	@%p73 bra 	$L__BB2_78;
	setp.eq.s32 	%p74, %r69, 2;
	ld.global.u32 	%r205, [%rd3+4];
	ld.global.u32 	%r206, [%rd4+4];
	or.b32  	%r207, %r206, %r205;
	st.global.u32 	[%rd5+4], %r207;
	@%p74 bra 	$L__BB2_78;
	ld.global.u32 	%r208, [%rd3+8];
	ld.global.u32 	%r209, [%rd4+8];
	or.b32  	%r210, %r209, %r208;
	st.global.u32 	[%rd5+8], %r210;
$L__BB2_78:
	ld.param.u64 	%rd30, [_Z12generateNextPjS_S_iiii_param_0];
	add.s32 	%r211, %r71, %r3;
	mul.wide.s32 	%rd25, %r211, 4;
	add.s64 	%rd26, %rd1, %rd25;
	ld.global.u32 	%r212, [%rd26+-4];
	or.b32  	%r213, %r212, %r6;
	st.global.u32 	[%rd26+-4], %r213;
	shl.b32 	%r214, %r215, 1;
	cvta.to.global.u64 	%rd27, %rd30;
	mul.wide.s32 	%rd28, %r214, 4;
	add.s64 	%rd29, %rd27, %rd28;
	st.global.u32 	[%rd29], %r219;
	st.global.u32 	[%rd29+4], %r18;
$L__BB2_79:
	add.s32 	%r215, %r215, %r5;
	setp.lt.s32 	%p75, %r215, %r75;
	@%p75 bra 	$L__BB2_3;
$L__BB2_80:
	ret;
$L__BB2_81:
	setp.lt.u32 	%p70, %r74, 96;
	mul.lo.s32 	%r71, %r215, %r3;
	mov.b32 	%r227, 0;
	@%p70 bra 	$L__BB2_74;
	and.b32  	%r186, %r4, 67108860;
	neg.s32 	%r226, %r186;
	mov.u32 	%r223, %r71;
	mov.u32 	%r224, %r20;
	mov.u32 	%r225, %r19;
	bra.uni 	$L__BB2_73;

}


// ===== COMPILED SASS (sm_100) =====

	.target	sm_100

	.elftype	@"ET_EXEC"


//--------------------- .note.nv.tkinfo           --------------------------
	.section	.note.nv.tkinfo,"",@"SHT_NOTE"
	.sectionflags	@"SHF_NOTE_NV_TKINFO"
	.tkinfo
        /*0018*/ 	.word	0x00000002
        /*0030*/ 	.string	""
        /*0030*/ 	.string	"ptxas"
        /*0030*/ 	.string	"Cuda compilation tools, release 13.0, V13.0.88"
        /*0030*/ 	.string	"Build cuda_13.0.r13.0/compiler.36424714_0"
        /*0030*/ 	.string	"-arch sm_100 -m 64 "



//--------------------- .note.nv.cuinfo           --------------------------
	.section	.note.nv.cuinfo,"",@"SHT_NOTE"
	.sectionflags	@"SHF_NOTE_NV_CUINFO"
        /*0018*/ 	.short	0x0002
        /*001a*/ 	.short	0x0064
        /*001c*/ 	.short	0x0082
	.zero		2


//--------------------- .nv.info                  --------------------------
	.section	.nv.info,"",@"SHT_CUDA_INFO"
	.align	4


	//----- nvinfo : EIATTR_REGCOUNT
	.align		4
        /*0000*/ 	.byte	0x04, 0x2f
        /*0002*/ 	.short	(.L_2 - .L_1)
	.align		4
.L_1:
        /*0004*/ 	.word	index@(_Z10count_onesPjS_iii)
        /*0008*/ 	.word	0x0000001e


	//----- nvinfo : EIATTR_FRAME_SIZE
	.align		4
.L_2:
        /*000c*/ 	.byte	0x04, 0x11
        /*000e*/ 	.short	(.L_4 - .L_3)
	.align		4
.L_3:
        /*0010*/ 	.word	index@(_Z10count_onesPjS_iii)
        /*0014*/ 	.word	0x00000000


	//----- nvinfo : EIATTR_REGCOUNT
	.align		4
.L_4:
        /*0018*/ 	.byte	0x04, 0x2f
        /*001a*/ 	.short	(.L_6 - .L_5)
	.align		4
.L_5:
        /*001c*/ 	.word	index@(_Z11testSupportPjS_S_S_iiii)
        /*0020*/ 	.word	0x00000020


	//----- nvinfo : EIATTR_FRAME_SIZE
	.align		4
.L_6:
        /*0024*/ 	.byte	0x04, 0x11
        /*0026*/ 	.short	(.L_8 - .L_7)
	.align		4
.L_7:
        /*0028*/ 	.word	index@(_Z11testSupportPjS_S_S_iiii)
        /*002c*/ 	.word	0x00000000


	//----- nvinfo : EIATTR_REGCOUNT
	.align		4
.L_8:
        /*0030*/ 	.byte	0x04, 0x2f
        /*0032*/ 	.short	(.L_10 - .L_9)
	.align		4
.L_9:
        /*0034*/ 	.word	index@(_Z12generateNextPjS_S_iiii)
        /*0038*/ 	.word	0x00000020


	//----- nvinfo : EIATTR_FRAME_SIZE
	.align		4
.L_10:
        /*003c*/ 	.byte	0x04, 0x11
        /*003e*/ 	.short	(.L_12 - .L_11)
	.align		4
.L_11:
        /*0040*/ 	.word	index@(_Z12generateNextPjS_S_iiii)
        /*0044*/ 	.word	0x00000000


	//----- nvinfo : EIATTR_MIN_STACK_SIZE
	.align		4
.L_12:
        /*0048*/ 	.byte	0x04, 0x12
        /*004a*/ 	.short	(.L_14 - .L_13)
	.align		4
.L_13:
        /*004c*/ 	.word	index@(_Z12generateNextPjS_S_iiii)
        /*0050*/ 	.word	0x00000000


	//----- nvinfo : EIATTR_MIN_STACK_SIZE
	.align		4
.L_14:
        /*0054*/ 	.byte	0x04, 0x12
        /*0056*/ 	.short	(.L_16 - .L_15)
	.align		4
.L_15:
        /*0058*/ 	.word	index@(_Z11testSupportPjS_S_S_iiii)
        /*005c*/ 	.word	0x00000000


	//----- nvinfo : EIATTR_MIN_STACK_SIZE
	.align		4
.L_16:
        /*0060*/ 	.byte	0x04, 0x12
        /*0062*/ 	.short	(.L_18 - .L_17)
	.align		4
.L_17:
        /*0064*/ 	.word	index@(_Z10count_onesPjS_iii)
        /*0068*/ 	.word	0x00000000
.L_18:


//--------------------- .nv.compat                --------------------------
	.section	.nv.compat,"",@"SHT_CUDA_COMPAT_INFO"
	.align	4
        /*0000*/ 	.byte	0x02, 0x09, 0x00, 0x00, 0x02, 0x02, 0x01, 0x00, 0x02, 0x05, 0x05, 0x00, 0x03, 0x07, 0x01, 0x01
        /*0010*/ 	.byte	0x02, 0x03, 0x00, 0x00, 0x02, 0x06, 0x01, 0x00, 0x04, 0x0b, 0x08, 0x00, 0x09, 0x00, 0x00, 0x00
        /*0020*/ 	.byte	0x00, 0x00, 0x00, 0x00


//--------------------- .nv.info._Z12generateNextPjS_S_iiii --------------------------
	.section	.nv.info._Z12generateNextPjS_S_iiii,"",@"SHT_CUDA_INFO"
	.sectionflags	@""
	.align	4


	//----- nvinfo : EIATTR_CUDA_API_VERSION
	.align		4
        /*0000*/ 	.byte	0x04, 0x37
        /*0002*/ 	.short	(.L_20 - .L_19)
.L_19:
        /*0004*/ 	.word	0x00000082


	//----- nvinfo : EIATTR_KPARAM_INFO
	.align		4
.L_20:
        /*0008*/ 	.byte	0x04, 0x17
        /*000a*/ 	.short	(.L_22 - .L_21)
.L_21:
        /*000c*/ 	.word	0x00000000
        /*0010*/ 	.short	0x0006
        /*0012*/ 	.short	0x0024
        /*0014*/ 	.byte	0x00, 0xf0, 0x11, 0x00


	//----- nvinfo : EIATTR_KPARAM_INFO
	.align		4
.L_22:
        /*0018*/ 	.byte	0x04, 0x17
        /*001a*/ 	.short	(.L_24 - .L_23)
.L_23:
        /*001c*/ 	.word	0x00000000
        /*0020*/ 	.short	0x0005
        /*0022*/ 	.short	0x0020
        /*0024*/ 	.byte	0x00, 0xf0, 0x11, 0x00


	//----- nvinfo : EIATTR_KPARAM_INFO
	.align		4
.L_24:
        /*0028*/ 	.byte	0x04, 0x17
        /*002a*/ 	.short	(.L_26 - .L_25)
.L_25:
        /*002c*/ 	.word	0x00000000
        /*0030*/ 	.short	0x0004
        /*0032*/ 	.short	0x001c
        /*0034*/ 	.byte	0x00, 0xf0, 0x11, 0x00


	//----- nvinfo : EIATTR_KPARAM_INFO
	.align		4
.L_26:
        /*0038*/ 	.byte	0x04, 0x17
        /*003a*/ 	.short	(.L_28 - .L_27)
.L_27:
        /*003c*/ 	.word	0x00000000
        /*0040*/ 	.short	0x0003
        /*0042*/ 	.short	0x0018
        /*0044*/ 	.byte	0x00, 0xf0, 0x11, 0x00


	//----- nvinfo : EIATTR_KPARAM_INFO
	.align		4
.L_28:
        /*0048*/ 	.byte	0x04, 0x17
        /*004a*/ 	.short	(.L_30 - .L_29)
.L_29:
        /*004c*/ 	.word	0x00000000
        /*0050*/ 	.short	0x0002
        /*0052*/ 	.short	0x0010
        /*0054*/ 	.byte	0x00, 0xf5, 0x21, 0x00


	//----- nvinfo : EIATTR_KPARAM_INFO
	.align		4
.L_30:
        /*0058*/ 	.byte	0x04, 0x17
        /*005a*/ 	.short	(.L_32 - .L_31)
.L_31:
        /*005c*/ 	.word	0x00000000
        /*0060*/ 	.short	0x0001
        /*0062*/ 	.short	0x0008
        /*0064*/ 	.byte	0x00, 0xf5, 0x21, 0x00


	//----- nvinfo : EIATTR_KPARAM_INFO
	.align		4
.L_32:
        /*0068*/ 	.byte	0x04, 0x17
        /*006a*/ 	.short	(.L_34 - .L_33)
.L_33:
        /*006c*/ 	.word	0x00000000
        /*0070*/ 	.short	0x0000
        /*0072*/ 	.short	0x0000
        /*0074*/ 	.byte	0x00, 0xf5, 0x21, 0x00


	//----- nvinfo : EIATTR_SPARSE_MMA_MASK
	.align		4
.L_34:
        /*0078*/ 	.byte	0x03, 0x50
        /*007a*/ 	.short	0x0000


	//----- nvinfo : EIATTR_MAXREG_COUNT
	.align		4
        /*007c*/ 	.byte	0x03, 0x1b
        /*007e*/ 	.short	0x00ff


	//----- nvinfo : EIATTR_MERCURY_ISA_VERSION
	.align		4
        /*0080*/ 	.byte	0x03, 0x5f
        /*0082*/ 	.short	0x0101


	//----- nvinfo : EIATTR_VRC_CTA_INIT_COUNT
	.align		4
        /*0084*/ 	.byte	0x02, 0x4a
	.zero		1
	.zero		1


	//----- nvinfo : EIATTR_EXIT_INSTR_OFFSETS
	.align		4
        /*0088*/ 	.byte	0x04, 0x1c
        /*008a*/ 	.short	(.L_36 - .L_35)


	//   ....[0]....
.L_35:
        /*008c*/ 	.word	0x00000070


	//   ....[1]....
        /*0090*/ 	.word	0x000000a0


	//   ....[2]....
        /*0094*/ 	.word	0x00001ba0


	//----- nvinfo : EIATTR_CRS_STACK_SIZE
	.align		4
.L_36:
        /*0098*/ 	.byte	0x04, 0x1e
        /*009a*/ 	.short	(.L_38 - .L_37)
.L_37:
        /*009c*/ 	.word	0x00000000


	//----- nvinfo : EIATTR_CBANK_PARAM_SIZE
	.align		4
.L_38:
        /*00a0*/ 	.byte	0x03, 0x19
        /*00a2*/ 	.short	0x0028


	//----- nvinfo : EIATTR_PARAM_CBANK
	.align		4
        /*00a4*/ 	.byte	0x04, 0x0a
        /*00a6*/ 	.short	(.L_40 - .L_39)
	.align		4
.L_39:
        /*00a8*/ 	.word	index@(.nv.constant0._Z12generateNextPjS_S_iiii)
        /*00ac*/ 	.short	0x0380
        /*00ae*/ 	.short	0x0028


	//----- nvinfo : EIATTR_SW_WAR
	.align		4
.L_40:
        /*00b0*/ 	.byte	0x04, 0x36
        /*00b2*/ 	.short	(.L_42 - .L_41)
.L_41:
        /*00b4*/ 	.word	0x00000008
.L_42:


//--------------------- .nv.info._Z11testSupportPjS_S_S_iiii --------------------------
	.section	.nv.info._Z11testSupportPjS_S_S_iiii,"",@"SHT_CUDA_INFO"
	.sectionflags	@""
	.align	4


	//----- nvinfo : EIATTR_CUDA_API_VERSION
	.align		4
        /*0000*/ 	.byte	0x04, 0x37
        /*0002*/ 	.short	(.L_44 - .L_43)
.L_43:
        /*0004*/ 	.word	0x00000082


	//----- nvinfo : EIATTR_KPARAM_INFO
	.align		4
.L_44:
        /*0008*/ 	.byte	0x04, 0x17
        /*000a*/ 	.short	(.L_46 - .L_45)
.L_45:
        /*000c*/ 	.word	0x00000000
        /*0010*/ 	.short	0x0007
        /*0012*/ 	.short	0x002c
        /*0014*/ 	.byte	0x00, 0xf0, 0x11, 0x00


	//----- nvinfo : EIATTR_KPARAM_INFO
	.align		4
.L_46:
        /*0018*/ 	.byte	0x04, 0x17
        /*001a*/ 	.short	(.L_48 - .L_47)
.L_47:
        /*001c*/ 	.word	0x00000000
        /*0020*/ 	.short	0x0006
        /*0022*/ 	.short	0x0028
        /*0024*/ 	.byte	0x00, 0xf0, 0x11, 0x00


	//----- nvinfo : EIATTR_KPARAM_INFO
	.align		4
.L_48:
        /*0028*/ 	.byte	0x04, 0x17
        /*002a*/ 	.short	(.L_50 - .L_49)
.L_49:
        /*002c*/ 	.word	0x00000000
        /*0030*/ 	.short	0x0005
        /*0032*/ 	.short	0x0024
        /*0034*/ 	.byte	0x00, 0xf0, 0x11, 0x00


	//----- nvinfo : EIATTR_KPARAM_INFO
	.align		4
.L_50:
        /*0038*/ 	.byte	0x04, 0x17
        /*003a*/ 	.short	(.L_52 - .L_51)
.L_51:
        /*003c*/ 	.word	0x00000000
        /*0040*/ 	.short	0x0004
        /*0042*/ 	.short	0x0020
        /*0044*/ 	.byte	0x00, 0xf0, 0x11, 0x00


	//----- nvinfo : EIATTR_KPARAM_INFO
	.align		4
.L_52:
        /*0048*/ 	.byte	0x04, 0x17
        /*004a*/ 	.short	(.L_54 - .L_53)
.L_53:
        /*004c*/ 	.word	0x00000000
        /*0050*/ 	.short	0x0003
        /*0052*/ 	.short	0x0018
        /*0054*/ 	.byte	0x00, 0xf5, 0x21, 0x00


	//----- nvinfo : EIATTR_KPARAM_INFO
	.align		4
.L_54:
        /*0058*/ 	.byte	0x04, 0x17
        /*005a*/ 	.short	(.L_56 - .L_55)
.L_55:
        /*005c*/ 	.word	0x00000000
        /*0060*/ 	.short	0x0002
        /*0062*/ 	.short	0x0010
        /*0064*/ 	.byte	0x00, 0xf5, 0x21, 0x00


	//----- nvinfo : EIATTR_KPARAM_INFO
	.align		4
.L_56:
        /*0068*/ 	.byte	0x04, 0x17
        /*006a*/ 	.short	(.L_58 - .L_57)
.L_57:
        /*006c*/ 	.word	0x00000000
        /*0070*/ 	.short	0x0001
        /*0072*/ 	.short	0x0008
        /*0074*/ 	.byte	0x00, 0xf5, 0x21, 0x00


	//----- nvinfo : EIATTR_KPARAM_INFO
	.align		4
.L_58:
        /*0078*/ 	.byte	0x04, 0x17
        /*007a*/ 	.short	(.L_60 - .L_59)
.L_59:
        /*007c*/ 	.word	0x00000000
        /*0080*/ 	.short	0x0000
        /*0082*/ 	.short	0x0000
        /*0084*/ 	.byte	0x00, 0xf5, 0x21, 0x00


	//----- nvinfo : EIATTR_SPARSE_MMA_MASK
	.align		4
.L_60:
        /*0088*/ 	.byte	0x03, 0x50
        /*008a*/ 	.short	0x0000


	//----- nvinfo : EIATTR_MAXREG_COUNT
	.align		4
        /*008c*/ 	.byte	0x03, 0x1b
        /*008e*/ 	.short	0x00ff


	//----- nvinfo : EIATTR_MERCURY_ISA_VERSION
	.align		4
        /*0090*/ 	.byte	0x03, 0x5f
        /*0092*/ 	.short	0x0101


	//----- nvinfo : EIATTR_VRC_CTA_INIT_COUNT
	.align		4
        /*0094*/ 	.byte	0x02, 0x4a
	.zero		1
	.zero		1


	//----- nvinfo : EIATTR_EXIT_INSTR_OFFSETS
	.align		4
        /*0098*/ 	.byte	0x04, 0x1c
        /*009a*/ 	.short	(.L_62 - .L_61)


	//   ....[0]....
.L_61:
        /*009c*/ 	.word	0x00000070


	//   ....[1]....
        /*00a0*/ 	.word	0x00000260


	//   ....[2]....
        /*00a4*/ 	.word	0x00001280


	//----- nvinfo : EIATTR_CRS_STACK_SIZE
	.align		4
.L_62:
        /*00a8*/ 	.byte	0x04, 0x1e
        /*00aa*/ 	.short	(.L_64 - .L_63)
.L_63:
        /*00ac*/ 	.word	0x00000000


	//----- nvinfo : EIATTR_CBANK_PARAM_SIZE
	.align		4
.L_64:
        /*00b0*/ 	.byte	0x03, 0x19
        /*00b2*/ 	.short	0x0030


	//----- nvinfo : EIATTR_PARAM_CBANK
	.align		4
        /*00b4*/ 	.byte	0x04, 0x0a
        /*00b6*/ 	.short	(.L_66 - .L_65)
	.align		4
.L_65:
        /*00b8*/ 	.word	index@(.nv.constant0._Z11testSupportPjS_S_S_iiii)
        /*00bc*/ 	.short	0x0380
        /*00be*/ 	.short	0x0030


	//----- nvinfo : EIATTR_SW_WAR
	.align		4
.L_66:
        /*00c0*/ 	.byte	0x04, 0x36
        /*00c2*/ 	.short	(.L_68 - .L_67)
.L_67:
        /*00c4*/ 	.word	0x00000008
.L_68:


//--------------------- .nv.info._Z10count_onesPjS_iii --------------------------
	.section	.nv.info._Z10count_onesPjS_iii,"",@"SHT_CUDA_INFO"
	.sectionflags	@""
	.align	4


	//----- nvinfo : EIATTR_CUDA_API_VERSION
	.align		4
        /*0000*/ 	.byte	0x04, 0x37
        /*0002*/ 	.short	(.L_70 - .L_69)
.L_69:
        /*0004*/ 	.word	0x00000082


	//----- nvinfo : EIATTR_KPARAM_INFO
	.align		4
.L_70:
        /*0008*/ 	.byte	0x04, 0x17
        /*000a*/ 	.short	(.L_72 - .L_71)
.L_71:
        /*000c*/ 	.word	0x00000000
        /*0010*/ 	.short	0x0004
        /*0012*/ 	.short	0x0018
        /*0014*/ 	.byte	0x00, 0xf0, 0x11, 0x00


	//----- nvinfo : EIATTR_KPARAM_INFO
	.align		4
.L_72:
        /*0018*/ 	.byte	0x04, 0x17
        /*001a*/ 	.short	(.L_74 - .L_73)
.L_73:
        /*001c*/ 	.word	0x00000000
        /*0020*/ 	.short	0x0003
        /*0022*/ 	.short	0x0014
        /*0024*/ 	.byte	0x00, 0xf0, 0x11, 0x00


	//----- nvinfo : EIATTR_KPARAM_INFO
	.align		4
.L_74:
        /*0028*/ 	.byte	0x04, 0x17
        /*002a*/ 	.short	(.L_76 - .L_75)
.L_75:
        /*002c*/ 	.word	0x00000000
        /*0030*/ 	.short	0x0002
        /*0032*/ 	.short	0x0010
        /*0034*/ 	.byte	0x00, 0xf0, 0x11, 0x00


	//----- nvinfo : EIATTR_KPARAM_INFO
	.align		4
.L_76:
        /*0038*/ 	.byte	0x04, 0x17
        /*003a*/ 	.short	(.L_78 - .L_77)
.L_77:
        /*003c*/ 	.word	0x00000000
        /*0040*/ 	.short	0x0001
        /*0042*/ 	.short	0x0008
        /*0044*/ 	.byte	0x00, 0xf5, 0x21, 0x00


	//----- nvinfo : EIATTR_KPARAM_INFO
	.align		4
.L_78:
        /*0048*/ 	.byte	0x04, 0x17
        /*004a*/ 	.short	(.L_80 - .L_79)
.L_79:
        /*004c*/ 	.word	0x00000000
        /*0050*/ 	.short	0x0000
        /*0052*/ 	.short	0x0000
        /*0054*/ 	.byte	0x00, 0xf5, 0x21, 0x00


	//----- nvinfo : EIATTR_SPARSE_MMA_MASK
	.align		4
.L_80:
        /*0058*/ 	.byte	0x03, 0x50
        /*005a*/ 	.short	0x0000


	//----- nvinfo : EIATTR_MAXREG_COUNT
	.align		4
        /*005c*/ 	.byte	0x03, 0x1b
        /*005e*/ 	.short	0x00ff


	//----- nvinfo : EIATTR_MERCURY_ISA_VERSION
	.align		4
        /*0060*/ 	.byte	0x03, 0x5f
        /*0062*/ 	.short	0x0101


	//----- nvinfo : EIATTR_VRC_CTA_INIT_COUNT
	.align		4
        /*0064*/ 	.byte	0x02, 0x4a
	.zero		1
	.zero		1


	//----- nvinfo : EIATTR_EXIT_INSTR_OFFSETS
	.align		4
        /*0068*/ 	.byte	0x04, 0x1c
        /*006a*/ 	.short	(.L_82 - .L_81)


	//   ....[0]....
.L_81:
        /*006c*/ 	.word	0x00000070


	//   ....[1]....
        /*0070*/ 	.word	0x00000260


	//   ....[2]....
        /*0074*/ 	.word	0x00000c50


	//----- nvinfo : EIATTR_CRS_STACK_SIZE
	.align		4
.L_82:
        /*0078*/ 	.byte	0x04, 0x1e
        /*007a*/ 	.short	(.L_84 - .L_83)
.L_83:
        /*007c*/ 	.word	0x00000000


	//----- nvinfo : EIATTR_CBANK_PARAM_SIZE
	.align		4
.L_84:
        /*0080*/ 	.byte	0x03, 0x19
        /*0082*/ 	.short	0x001c


	//----- nvinfo : EIATTR_PARAM_CBANK
	.align		4
        /*0084*/ 	.byte	0x04, 0x0a
        /*0086*/ 	.short	(.L_86 - .L_85)
	.align		4
.L_85:
        /*0088*/ 	.word	index@(.nv.constant0._Z10count_onesPjS_iii)
        /*008c*/ 	.short	0x0380
        /*008e*/ 	.short	0x001c


	//----- nvinfo : EIATTR_SW_WAR
	.align		4
.L_86:
        /*0090*/ 	.byte	0x04, 0x36
        /*0092*/ 	.short	(.L_88 - .L_87)
.L_87:
        /*0094*/ 	.word	0x00000008
.L_88:


//--------------------- .nv.callgraph             --------------------------
	.section	.nv.callgraph,"",@"SHT_CUDA_CALLGRAPH"
	.align	4
	.sectionentsize	8
	.align		4
        /*0000*/ 	.word	0x00000000
	.align		4
        /*0004*/ 	.word	0xffffffff
	.align		4
        /*0008*/ 	.word	0x00000000
	.align		4
        /*000c*/ 	.word	0xfffffffe
	.align		4
        /*0010*/ 	.word	0x00000000
	.align		4
        /*0014*/ 	.word	0xfffffffd
	.align		4
        /*0018*/ 	.word	0x00000000
	.align		4
        /*001c*/ 	.word	0xfffffffc


//--------------------- .nv.constant3             --------------------------
	.section	.nv.constant3,"a",@progbits
	.align	4
.nv.constant3:
	.type		d_lookup,@object
	.size		d_lookup,(.L_0 - d_lookup)
d_lookup:
	.zero		1024
.L_0:


//--------------------- .text._Z12generateNextPjS_S_iiii --------------------------
	.section	.text._Z12generateNextPjS_S_iiii,"ax",@progbits
	.align	128
        .global         _Z12generateNextPjS_S_iiii
        .type           _Z12generateNextPjS_S_iiii,@function
        .size           _Z12generateNextPjS_S_iiii,(.L_x_35 - _Z12generateNextPjS_S_iiii)
        .other          _Z12generateNextPjS_S_iiii,@"STO_CUDA_ENTRY STV_DEFAULT"
_Z12generateNextPjS_S_iiii:
.text._Z12generateNextPjS_S_iiii:
[----:B------:R-:W-:Y:S01]  /*0000*/  LDC R1, c[0x0][0x37c] ;  /* 0x0000df00ff017b82 */ /* 0x000fe20000000800 */
[----:B------:R-:W0:Y:S07]  /*0010*/  S2R R11, SR_TID.X ;  /* 0x00000000000b7919 */ /* 0x000e2e0000002100 */
[----:B------:R-:W0:Y:S01]  /*0020*/  S2UR UR4, SR_CTAID.X ;  /* 0x00000000000479c3 */ /* 0x000e220000002500 */
[----:B------:R-:W1:Y:S07]  /*0030*/  LDCU UR5, c[0x0][0x3a0] ;  /* 0x00007400ff0577ac */ /* 0x000e6e0008000800 */
[----:B------:R-:W0:Y:S02]  /*0040*/  LDC R10, c[0x0][0x360] ;  /* 0x0000d800ff0a7b82 */ /* 0x000e240000000800 */
[----:B0-----:R-:W-:-:S05]  /*0050*/  IMAD R11, R10, UR4, R11 ;  /* 0x000000040a0b7c24 */ /* 0x001fca000f8e020b */
[----:B-1----:R-:W-:-:S13]  /*0060*/  ISETP.GE.AND P0, PT, R11, UR5, PT ;  /* 0x000000050b007c0c */ /* 0x002fda000bf06270 */
[----:B------:R-:W-:Y:S05]  /*0070*/  @P0 EXIT ;  /* 0x000000000000094d */ /* 0x000fea0003800000 */
[----:B------:R-:W0:Y:S02]  /*0080*/  LDC R12, c[0x0][0x39c] ;  /* 0x0000e700ff0c7b82 */ /* 0x000e240000000800 */
[----:B0-----:R-:W-:-:S13]  /*0090*/  ISETP.GE.AND P0, PT, R12, RZ, PT ;  /* 0x000000ff0c00720c */ /* 0x001fda0003f06270 */
[----:B------:R-:W-:Y:S05]  /*00a0*/  @!P0 EXIT ;  /* 0x000000000000894d */ /* 0x000fea0003800000 */
[----:B------:R-:W0:Y:S01]  /*00b0*/  LDCU.64 UR6, c[0x0][0x388] ;  /* 0x00007100ff0677ac */ /* 0x000e220008000a00 */
[----:B------:R-:W-:Y:S02]  /*00c0*/  VIADD R0, R12, 0x20 ;  /* 0x000000200c007836 */ /* 0x000fe40000000000 */
[----:B------:R-:W-:Y:S01]  /*00d0*/  IMAD.MOV.U32 R5, RZ, RZ, -0x80000000 ;  /* 0x80000000ff057424 */ /* 0x000fe200078e00ff */
[----:B------:R-:W1:Y:S02]  /*00e0*/  LDCU UR10, c[0x0][0x370] ;  /* 0x00006e00ff0a77ac */ /* 0x000e640008000800 */
[----:B------:R-:W-:Y:S01]  /*00f0*/  SHF.R.S32.HI R3, RZ, 0x1f, R0 ;  /* 0x0000001fff037819 */ /* 0x000fe20000011400 */
[----:B------:R-:W2:Y:S01]  /*0100*/  LDCU UR4, c[0x0][0x398] ;  /* 0x00007300ff0477ac */ /* 0x000ea20008000800 */
[----:B------:R-:W-:Y:S02]  /*0110*/  SHF.R.W.U32.HI R12, RZ, R12, R5 ;  /* 0x0000000cff0c7219 */ /* 0x000fe40000011e05 */
[----:B------:R-:W-:Y:S01]  /*0120*/  LEA.HI R3, R3, R0, RZ, 0x5 ;  /* 0x0000000003037211 */ /* 0x000fe200078f28ff */
[----:B------:R-:W3:Y:S03]  /*0130*/  LDCU.64 UR8, c[0x0][0x358] ;  /* 0x00006b00ff0877ac */ /* 0x000ee60008000a00 */
[----:B------:R-:W-:Y:S01]  /*0140*/  SHF.R.S32.HI R13, RZ, 0x5, R3 ;  /* 0x00000005ff0d7819 */ /* 0x000fe20000011403 */
[----:B0-----:R-:W-:-:S03]  /*0150*/  UIADD3 UR5, UP0, UPT, UR6, 0x8, URZ ;  /* 0x0000000806057890 */ /* 0x001fc6000ff1e0ff */
[----:B------:R-:W-:Y:S01]  /*0160*/  VIMNMX R9, PT, PT, R13, 0x1, !PT ;  /* 0x000000010d097848 */ /* 0x000fe20007fe0100 */
[----:B------:R-:W-:Y:S01]  /*0170*/  UIADD3.X UR6, UPT, UPT, URZ, UR7, URZ, UP0, !UPT ;  /* 0x00000007ff067290 */ /* 0x000fe200087fe4ff */
[----:B-1----:R-:W-:Y:S02]  /*0180*/  IMAD R10, R10, UR10, RZ ;  /* 0x0000000a0a0a7c24 */ /* 0x002fe4000f8e02ff */
[----:B------:R-:W-:Y:S01]  /*0190*/  IMAD.U32 R2, RZ, RZ, UR5 ;  /* 0x00000005ff027e24 */ /* 0x000fe2000f8e00ff */
[----:B--2---:R-:W-:Y:S02]  /*01a0*/  UIADD3 UR4, UPT, UPT, UR4, -0x2, URZ ;  /* 0xfffffffe04047890 */ /* 0x004fe4000fffe0ff */
[----:B------:R-:W-:-:S10]  /*01b0*/  IMAD.U32 R3, RZ, RZ, UR6 ;  /* 0x00000006ff037e24 */ /* 0x000fd4000f8e00ff */
.L_x_12:
[----:B0-----:R-:W0:Y:S01]  /*01c0*/  LDCU UR5, c[0x0][0x3a4] ;  /* 0x00007480ff0577ac */ /* 0x001e220008000800 */
[----:B------:R-:W-:Y:S01]  /*01d0*/  VIADD R18, R11, 0x1 ;  /* 0x000000010b127836 */ /* 0x000fe20000000000 */
[----:B------:R-:W-:Y:S01]  /*01e0*/  BSSY.RECONVERGENT B1, `(.L_x_0) ;  /* 0x000000e000017945 */ /* 0x000fe20003800200 */
[----:B-1----:R-:W-:Y:S02]  /*01f0*/  IMAD.MOV.U32 R8, RZ, RZ, RZ ;  /* 0x000000ffff087224 */ /* 0x002fe400078e00ff */
[----:B------:R-:W-:Y:S01]  /*0200*/  IMAD.MOV.U32 R5, RZ, RZ, R18 ;  /* 0x000000ffff057224 */ /* 0x000fe200078e0012 */
[----:B0-----:R-:W-:-:S13]  /*0210*/  ISETP.GE.AND P0, PT, R18, UR5, PT ;  /* 0x0000000512007c0c */ /* 0x001fda000bf06270 */
[----:B------:R-:W-:Y:S05]  /*0220*/  @!P0 BRA `(.L_x_1) ;  /* 0x0000000000248947 */ /* 0x000fea0003800000 */
[----:B------:R-:W0:Y:S01]  /*0230*/  LDCU UR5, c[0x0][0x3a4] ;  /* 0x00007480ff0577ac */ /* 0x000e220008000800 */
[----:B------:R-:W-:Y:S02]  /*0240*/  IMAD.MOV.U32 R8, RZ, RZ, RZ ;  /* 0x000000ffff087224 */ /* 0x000fe400078e00ff */
[----:B------:R-:W-:Y:S02]  /*0250*/  IMAD.MOV.U32 R5, RZ, RZ, R18 ;  /* 0x000000ffff057224 */ /* 0x000fe400078e0012 */
[----:B0-----:R-:W-:-:S07]  /*0260*/  IMAD.U32 R0, RZ, RZ, UR5 ;  /* 0x00000005ff007e24 */ /* 0x001fce000f8e00ff */
.L_x_2:
[----:B------:R-:W-:Y:S02]  /*0270*/  VIADD R0, R0, 0xffffffff ;  /* 0xffffffff00007836 */ /* 0x000fe40000000000 */
[----:B------:R-:W-:Y:S02]  /*0280*/  VIADD R8, R8, 0x1 ;  /* 0x0000000108087836 */ /* 0x000fe40000000000 */
[----:B------:R-:W-:-:S05]  /*0290*/  IMAD.IADD R5, R5, 0x1, -R0 ;  /* 0x0000000105057824 */ /* 0x000fca00078e0a00 */
[----:B------:R-:W-:-:S13]  /*02a0*/  ISETP.GE.AND P0, PT, R5, R0, PT ;  /* 0x000000000500720c */ /* 0x000fda0003f06270 */
[----:B------:R-:W-:Y:S05]  /*02b0*/  @P0 BRA `(.L_x_2) ;  /* 0xfffffffc00ec0947 */ /* 0x000fea000383ffff */
.L_x_1:
[----:B---3--:R-:W-:Y:S05]  /*02c0*/  BSYNC.RECONVERGENT B1 ;  /* 0x0000000000017941 */ /* 0x008fea0003800200 */
.L_x_0:
[----:B------:R-:W-:Y:S01]  /*02d0*/  UISETP.NE.AND UP0, UPT, UR4, URZ, UPT ;  /* 0x000000ff0400728c */ /* 0x000fe2000bf05270 */
[----:B------:R-:W-:Y:S01]  /*02e0*/  IMAD.IADD R0, R5, 0x1, R8 ;  /* 0x0000000105007824 */ /* 0x000fe200078e0208 */
[----:B------:R-:W-:Y:S01]  /*02f0*/  BSSY.RECONVERGENT B1, `(.L_x_3) ;  /* 0x0000186000017945 */ /* 0x000fe20003800200 */
[C---:B------:R-:W-:Y:S02]  /*0300*/  IMAD R15, R13.reuse, R8, RZ ;  /* 0x000000080d0f7224 */ /* 0x040fe400078e02ff */
[----:B------:R-:W-:-:S04]  /*0310*/  IMAD R14, R13, R0, RZ ;  /* 0x000000000d0e7224 */ /* 0x000fc800078e02ff */
[----:B------:R-:W-:Y:S05]  /*0320*/  BRA.U !UP0, `(.L_x_4) ;  /* 0x0000001108e07547 */ /* 0x000fea000b800000 */
[----:B------:R-:W0:Y:S08]  /*0330*/  LDC.64 R6, c[0x0][0x388] ;  /* 0x0000e200ff067b82 */ /* 0x000e300000000a00 */
[----:B------:R-:W1:Y:S01]  /*0340*/  LDC.64 R4, c[0x0][0x388] ;  /* 0x0000e200ff047b82 */ /* 0x000e620000000a00 */
[----:B0-----:R-:W-:-:S04]  /*0350*/  IMAD.WIDE R16, R15, 0x4, R6 ;  /* 0x000000040f107825 */ /* 0x001fc800078e0206 */
[----:B------:R-:W-:Y:S02]  /*0360*/  IMAD.WIDE R6, R14, 0x4, R6 ;  /* 0x000000040e067825 */ /* 0x000fe400078e0206 */
[----:B------:R-:W2:Y:S04]  /*0370*/  LDG.E R16, desc[UR8][R16.64] ;  /* 0x0000000810107981 */ /* 0x000ea8000c1e1900 */
[----:B------:R-:W2:Y:S01]  /*0380*/  LDG.E R7, desc[UR8][R6.64] ;  /* 0x0000000806077981 */ /* 0x000ea2000c1e1900 */
[----:B------:R-:W-:Y:S01]  /*0390*/  BSSY.RELIABLE B0, `(.L_x_5) ;  /* 0x000012b000007945 */ /* 0x000fe20003800100 */
[----:B------:R-:W-:Y:S02]  /*03a0*/  IMAD.MOV.U32 R19, RZ, RZ, RZ ;  /* 0x000000ffff137224 */ /* 0x000fe400078e00ff */
[----:B------:R-:W-:Y:S01]  /*03b0*/  IMAD.U32 R21, RZ, RZ, UR4 ;  /* 0x00000004ff157e24 */ /* 0x000fe2000f8e00ff */
[----:B-12---:R-:W-:-:S07]  /*03c0*/  LOP3.LUT R20, R7, R16, RZ, 0x3c, !PT ;  /* 0x0000001007147212 */ /* 0x006fce00078e3cff */
.L_x_8:
[----:B------:R-:W-:-:S13]  /*03d0*/  ISETP.GT.AND P0, PT, R20, -0x1, PT ;  /* 0xffffffff1400780c */ /* 0x000fda0003f04270 */
[----:B------:R-:W-:Y:S05]  /*03e0*/  @!P0 BREAK.RELIABLE B0 ;  /* 0x0000000000008942 */ /* 0x000fea0003800100 */
[----:B------:R-:W-:Y:S05]  /*03f0*/  @!P0 BRA `(.L_x_6) ;  /* 0x0000001000988947 */ /* 0x000fea0003800000 */
[----:B------:R-:W-:-:S04]  /*0400*/  LEA.HI.SX32 R21, R16, R21, 0x1 ;  /* 0x0000001510157211 */ /* 0x000fc800078f0aff */
[----:B------:R-:W-:-:S13]  /*0410*/  ISETP.NE.AND P0, PT, R21, RZ, PT ;  /* 0x000000ff1500720c */ /* 0x000fda0003f05270 */
[----:B------:R-:W-:Y:S05]  /*0420*/  @!P0 BREAK.RELIABLE B0 ;  /* 0x0000000000008942 */ /* 0x000fea0003800100 */
[----:B------:R-:W-:Y:S05]  /*0430*/  @!P0 BRA `(.L_x_4) ;  /* 0x00000010009c8947 */ /* 0x000fea0003800000 */
[----:B------:R-:W-:-:S13]  /*0440*/  LOP3.LUT P0, RZ, R20, 0x40000000, RZ, 0xc0, !PT ;  /* 0x4000000014ff7812 */ /* 0x000fda000780c0ff */
[----:B------:R-:W-:Y:S05]  /*0450*/  @P0 BREAK.RELIABLE B0 ;  /* 0x0000000000000942 */ /* 0x000fea0003800100 */
[----:B------:R-:W-:Y:S05]  /*0460*/  @P0 BRA `(.L_x_6) ;  /* 0x00000010007c0947 */ /* 0x000fea0003800000 */
[----:B------:R-:W-:-:S04]  /*0470*/  SHF.R.U32.HI R6, RZ, 0x1e, R16 ;  /* 0x0000001eff067819 */ /* 0x000fc80000011610 */
[----:B------:R-:W-:-:S05]  /*0480*/  LOP3.LUT R6, R6, 0x1, RZ, 0xc0, !PT ;  /* 0x0000000106067812 */ /* 0x000fca00078ec0ff */
[----:B------:R-:W-:-:S05]  /*0490*/  IMAD.IADD R21, R21, 0x1, -R6 ;  /* 0x0000000115157824 */ /* 0x000fca00078e0a06 */
        /* <DEDUP_REMOVED lines=264> */
[----:B------:R-:W-:-:S13]  /*1520*/  ISETP.NE.AND P0, PT, R7, R16, PT ;  /* 0x000000100700720c */ /* 0x000fda0003f05270 */
[----:B------:R-:W-:Y:S05]  /*1530*/  @P0 BREAK.RELIABLE B0 ;  /* 0x0000000000000942 */ /* 0x000fea0003800100 */
[----:B------:R-:W-:Y:S05]  /*1540*/  @P0 BRA `(.L_x_6) ;  /* 0x0000000000440947 */ /* 0x000fea0003800000 */
[----:B------:R-:W-:Y:S01]  /*1550*/  VIADD R19, R19, 0x1 ;  /* 0x0000000113137836 */ /* 0x000fe20000000000 */
[----:B------:R-:W-:-:S04]  /*1560*/  LOP3.LUT R16, R16, 0x1, RZ, 0xc0, !PT ;  /* 0x0000000110107812 */ /* 0x000fc800078ec0ff */
[----:B------:R-:W-:Y:S01]  /*1570*/  ISETP.NE.AND P0, PT, R19, R9, PT ;  /* 0x000000091300720c */ /* 0x000fe20003f05270 */
[----:B------:R-:W-:-:S12]  /*1580*/  IMAD.IADD R21, R21, 0x1, -R16 ;  /* 0x0000000115157824 */ /* 0x000fd800078e0a10 */
[----:B------:R-:W-:Y:S05]  /*1590*/  @!P0 BREAK.RELIABLE B0 ;  /* 0x0000000000008942 */ /* 0x000fea0003800100 */
[----:B------:R-:W-:Y:S05]  /*15a0*/  @!P0 BRA `(.L_x_7) ;  /* 0x0000000400688947 */ /* 0x000fea0003800000 */
[--C-:B------:R-:W-:Y:S02]  /*15b0*/  IMAD.IADD R17, R15, 0x1, R19.reuse ;  /* 0x000000010f117824 */ /* 0x100fe400078e0213 */
[----:B------:R-:W-:Y:S02]  /*15c0*/  IMAD.IADD R7, R14, 0x1, R19 ;  /* 0x000000010e077824 */ /* 0x000fe400078e0213 */
[----:B------:R-:W-:-:S04]  /*15d0*/  IMAD.WIDE R16, R17, 0x4, R4 ;  /* 0x0000000411107825 */ /* 0x000fc800078e0204 */
[----:B------:R-:W-:Y:S02]  /*15e0*/  IMAD.WIDE R6, R7, 0x4, R4 ;  /* 0x0000000407067825 */ /* 0x000fe400078e0204 */
[----:B------:R-:W2:Y:S04]  /*15f0*/  LDG.E R16, desc[UR8][R16.64] ;  /* 0x0000000810107981 */ /* 0x000ea8000c1e1900 */
[----:B------:R-:W2:Y:S01]  /*1600*/  LDG.E R7, desc[UR8][R6.64] ;  /* 0x0000000806077981 */ /* 0x000ea2000c1e1900 */
[----:B------:R-:W-:Y:S02]  /*1610*/  ISETP.NE.AND P0, PT, R21, RZ, PT ;  /* 0x000000ff1500720c */ /* 0x000fe40003f05270 */
[----:B--2---:R-:W-:-:S11]  /*1620*/  LOP3.LUT R20, R7, R16, RZ, 0x3c, !PT ;  /* 0x0000001007147212 */ /* 0x004fd600078e3cff */
[----:B------:R-:W-:Y:S05]  /*1630*/  @P0 BRA `(.L_x_8) ;  /* 0xffffffec00640947 */ /* 0x000fea000383ffff */
[----:B------:R-:W-:Y:S05]  /*1640*/  BSYNC.RELIABLE B0 ;  /* 0x0000000000007941 */ /* 0x000fea0003800100 */
.L_x_5:
[----:B------:R-:W-:Y:S05]  /*1650*/  BRA `(.L_x_4) ;  /* 0x0000000000147947 */ /* 0x000fea0003800000 */
.L_x_6:
[----:B------:R-:W0:Y:S01]  /*1660*/  LDC.64 R4, c[0x0][0x390] ;  /* 0x0000e400ff047b82 */ /* 0x000e220000000a00 */
[----:B------:R-:W-:-:S04]  /*1670*/  IMAD R7, R13, R18, RZ ;  /* 0x000000120d077224 */ /* 0x000fc800078e02ff */
[----:B0-----:R-:W-:-:S05]  /*1680*/  IMAD.WIDE R4, R7, 0x4, R4 ;  /* 0x0000000407047825 */ /* 0x001fca00078e0204 */
[----:B------:R0:W-:Y:S01]  /*1690*/  STG.E desc[UR8][R4.64+-0x4], RZ ;  /* 0xfffffcff04007986 */ /* 0x0001e2000c101908 */
[----:B------:R-:W-:Y:S05]  /*16a0*/  BRA `(.L_x_7) ;  /* 0x0000000400287947 */ /* 0x000fea0003800000 */
.L_x_4:
[----:B------:R-:W0:Y:S01]  /*16b0*/  LDCU UR5, c[0x0][0x39c] ;  /* 0x00007380ff0577ac */ /* 0x000e220008000800 */
[----:B------:R-:W-:Y:S02]  /*16c0*/  IMAD R18, R13, R11, RZ ;  /* 0x0000000b0d127224 */ /* 0x000fe400078e02ff */
[----:B------:R-:W-:Y:S01]  /*16d0*/  IMAD.MOV.U32 R19, RZ, RZ, RZ ;  /* 0x000000ffff137224 */ /* 0x000fe200078e00ff */
[----:B0-----:R-:W-:-:S09]  /*16e0*/  UISETP.GE.U32.AND UP0, UPT, UR5, 0x60, UPT ;  /* 0x000000600500788c */ /* 0x001fd2000bf06070 */
[----:B------:R-:W-:Y:S05]  /*16f0*/  BRA.U !UP0, `(.L_x_9) ;  /* 0x0000000108847547 */ /* 0x000fea000b800000 */
[----:B------:R-:W-:Y:S01]  /*1700*/  LOP3.LUT R19, R9, 0x3fffffc, RZ, 0xc0, !PT ;  /* 0x03fffffc09137812 */ /* 0x000fe200078ec0ff */
[----:B------:R-:W-:Y:S01]  /*1710*/  BSSY.RECONVERGENT B2, `(.L_x_9) ;  /* 0x000001f000027945 */ /* 0x000fe20003800200 */
[----:B------:R-:W-:Y:S02]  /*1720*/  IMAD.MOV.U32 R23, RZ, RZ, R18 ;  /* 0x000000ffff177224 */ /* 0x000fe400078e0012 */
[----:B------:R-:W-:Y:S02]  /*1730*/  IMAD.MOV.U32 R25, RZ, RZ, R14 ;  /* 0x000000ffff197224 */ /* 0x000fe400078e000e */
[----:B------:R-:W-:Y:S02]  /*1740*/  IMAD.MOV.U32 R21, RZ, RZ, R15 ;  /* 0x000000ffff157224 */ /* 0x000fe400078e000f */
[----:B------:R-:W-:-:S07]  /*1750*/  IMAD.MOV R20, RZ, RZ, -R19 ;  /* 0x000000ffff147224 */ /* 0x000fce00078e0a13 */
.L_x_10:
[--C-:B------:R-:W-:Y:S01]  /*1760*/  IMAD.WIDE R4, R21, 0x4, R2.reuse ;  /* 0x0000000415047825 */ /* 0x100fe200078e0202 */
[----:B-1----:R-:W0:Y:S03]  /*1770*/  LDC.64 R16, c[0x0][0x390] ;  /* 0x0000e400ff107b82 */ /* 0x002e260000000a00 */
[----:B------:R-:W-:Y:S01]  /*1780*/  IMAD.WIDE R6, R25, 0x4, R2 ;  /* 0x0000000419067825 */ /* 0x000fe200078e0202 */
[----:B------:R-:W2:Y:S04]  /*1790*/  LDG.E R22, desc[UR8][R4.64+-0x8] ;  /* 0xfffff80804167981 */ /* 0x000ea8000c1e1900 */
[----:B------:R-:W2:Y:S01]  /*17a0*/  LDG.E R27, desc[UR8][R6.64+-0x8] ;  /* 0xfffff808061b7981 */ /* 0x000ea2000c1e1900 */
[----:B0-----:R-:W-:Y:S01]  /*17b0*/  IMAD.WIDE R16, R23, 0x4, R16 ;  /* 0x0000000417107825 */ /* 0x001fe200078e0210 */
[----:B--2---:R-:W-:-:S05]  /*17c0*/  LOP3.LUT R27, R27, R22, RZ, 0xfc, !PT ;  /* 0x000000161b1b7212 */ /* 0x004fca00078efcff */
[----:B------:R0:W-:Y:S04]  /*17d0*/  STG.E desc[UR8][R16.64], R27 ;  /* 0x0000001b10007986 */ /* 0x0001e8000c101908 */
[----:B------:R-:W2:Y:S04]  /*17e0*/  LDG.E R22, desc[UR8][R4.64+-0x4] ;  /* 0xfffffc0804167981 */ /* 0x000ea8000c1e1900 */
[----:B------:R-:W2:Y:S02]  /*17f0*/  LDG.E R29, desc[UR8][R6.64+-0x4] ;  /* 0xfffffc08061d7981 */ /* 0x000ea4000c1e1900 */
[----:B--2---:R-:W-:-:S05]  /*1800*/  LOP3.LUT R29, R29, R22, RZ, 0xfc, !PT ;  /* 0x000000161d1d7212 */ /* 0x004fca00078efcff */
[----:B------:R1:W-:Y:S04]  /*1810*/  STG.E desc[UR8][R16.64+0x4], R29 ;  /* 0x0000041d10007986 */ /* 0x0003e8000c101908 */
[----:B------:R-:W2:Y:S04]  /*1820*/  LDG.E R22, desc[UR8][R4.64] ;  /* 0x0000000804167981 */ /* 0x000ea8000c1e1900 */
[----:B------:R-:W2:Y:S02]  /*1830*/  LDG.E R24, desc[UR8][R6.64] ;  /* 0x0000000806187981 */ /* 0x000ea4000c1e1900 */
[----:B--2---:R-:W-:-:S05]  /*1840*/  LOP3.LUT R22, R24, R22, RZ, 0xfc, !PT ;  /* 0x0000001618167212 */ /* 0x004fca00078efcff */
[----:B------:R1:W-:Y:S04]  /*1850*/  STG.E desc[UR8][R16.64+0x8], R22 ;  /* 0x0000081610007986 */ /* 0x0003e8000c101908 */
[----:B------:R-:W0:Y:S04]  /*1860*/  LDG.E R24, desc[UR8][R4.64+0x4] ;  /* 0x0000040804187981 */ /* 0x000e28000c1e1900 */
[----:B------:R-:W0:Y:S01]  /*1870*/  LDG.E R26, desc[UR8][R6.64+0x4] ;  /* 0x00000408061a7981 */ /* 0x000e22000c1e1900 */
[----:B------:R-:W-:Y:S02]  /*1880*/  VIADD R20, R20, 0x4 ;  /* 0x0000000414147836 */ /* 0x000fe40000000000 */
[----:B------:R-:W-:-:S02]  /*1890*/  VIADD R21, R21, 0x4 ;  /* 0x0000000415157836 */ /* 0x000fc40000000000 */
[----:B------:R-:W-:Y:S01]  /*18a0*/  VIADD R25, R25, 0x4 ;  /* 0x0000000419197836 */ /* 0x000fe20000000000 */
[----:B------:R-:W-:Y:S01]  /*18b0*/  ISETP.NE.AND P0, PT, R20, RZ, PT ;  /* 0x000000ff1400720c */ /* 0x000fe20003f05270 */
[----:B------:R-:W-:Y:S01]  /*18c0*/  VIADD R23, R23, 0x4 ;  /* 0x0000000417177836 */ /* 0x000fe20000000000 */
[----:B0-----:R-:W-:-:S05]  /*18d0*/  LOP3.LUT R27, R26, R24, RZ, 0xfc, !PT ;  /* 0x000000181a1b7212 */ /* 0x001fca00078efcff */
[----:B------:R1:W-:Y:S06]  /*18e0*/  STG.E desc[UR8][R16.64+0xc], R27 ;  /* 0x00000c1b10007986 */ /* 0x0003ec000c101908 */
[----:B------:R-:W-:Y:S05]  /*18f0*/  @P0 BRA `(.L_x_10) ;  /* 0xfffffffc00980947 */ /* 0x000fea000383ffff */
[----:B------:R-:W-:Y:S05]  /*1900*/  BSYNC.RECONVERGENT B2 ;  /* 0x0000000000027941 */ /* 0x000fea0003800200 */
.L_x_9:
[----:B------:R-:W0:Y:S01]  /*1910*/  LDC.64 R4, c[0x0][0x390] ;  /* 0x0000e400ff047b82 */ /* 0x000e220000000a00 */
[----:B------:R-:W-:Y:S01]  /*1920*/  LOP3.LUT P0, R20, R9, 0x3, RZ, 0xc0, !PT ;  /* 0x0000000309147812 */ /* 0x000fe2000780c0ff */
[----:B------:R-:W-:-:S04]  /*1930*/  IMAD.IADD R7, R13, 0x1, R18 ;  /* 0x000000010d077824 */ /* 0x000fc800078e0212 */
[----:B0-----:R-:W-:-:S08]  /*1940*/  IMAD.WIDE R4, R7, 0x4, R4 ;  /* 0x0000000407047825 */ /* 0x001fd000078e0204 */
[----:B------:R-:W-:Y:S05]  /*1950*/  @!P0 BRA `(.L_x_11) ;  /* 0x00000000005c8947 */ /* 0x000fea0003800000 */
[----:B-1----:R-:W0:Y:S01]  /*1960*/  LDC.64 R16, c[0x0][0x388] ;  /* 0x0000e200ff107b82 */ /* 0x002e220000000a00 */
[--C-:B------:R-:W-:Y:S02]  /*1970*/  IMAD.IADD R7, R15, 0x1, R19.reuse ;  /* 0x000000010f077824 */ /* 0x100fe400078e0213 */
[----:B------:R-:W-:Y:S02]  /*1980*/  IMAD.IADD R15, R14, 0x1, R19 ;  /* 0x000000010e0f7824 */ /* 0x000fe400078e0213 */
[----:B0-----:R-:W-:-:S04]  /*1990*/  IMAD.WIDE R6, R7, 0x4, R16 ;  /* 0x0000000407067825 */ /* 0x001fc800078e0210 */
[----:B------:R-:W-:Y:S01]  /*19a0*/  IMAD.WIDE R14, R15, 0x4, R16 ;  /* 0x000000040f0e7825 */ /* 0x000fe200078e0210 */
[----:B------:R-:W2:Y:S01]  /*19b0*/  LDG.E R21, desc[UR8][R6.64] ;  /* 0x0000000806157981 */ /* 0x000ea2000c1e1900 */
[----:B------:R-:W0:Y:S03]  /*19c0*/  LDC.64 R16, c[0x0][0x390] ;  /* 0x0000e400ff107b82 */ /* 0x000e260000000a00 */
[----:B------:R-:W2:Y:S01]  /*19d0*/  LDG.E R22, desc[UR8][R14.64] ;  /* 0x000000080e167981 */ /* 0x000ea2000c1e1900 */
[----:B------:R-:W-:Y:S01]  /*19e0*/  IMAD.IADD R19, R18, 0x1, R19 ;  /* 0x0000000112137824 */ /* 0x000fe200078e0213 */
[----:B------:R-:W-:-:S03]  /*19f0*/  ISETP.NE.AND P0, PT, R20, 0x1, PT ;  /* 0x000000011400780c */ /* 0x000fc60003f05270 */
[----:B0-----:R-:W-:Y:S01]  /*1a00*/  IMAD.WIDE R16, R19, 0x4, R16 ;  /* 0x0000000413107825 */ /* 0x001fe200078e0210 */
[----:B--2---:R-:W-:-:S05]  /*1a10*/  LOP3.LUT R21, R22, R21, RZ, 0xfc, !PT ;  /* 0x0000001516157212 */ /* 0x004fca00078efcff */
[----:B------:R0:W-:Y:S04]  /*1a20*/  STG.E desc[UR8][R16.64], R21 ;  /* 0x0000001510007986 */ /* 0x0001e8000c101908 */
[----:B------:R-:W-:Y:S05]  /*1a30*/  @!P0 BRA `(.L_x_11) ;  /* 0x0000000000248947 */ /* 0x000fea0003800000 */
[----:B------:R-:W2:Y:S04]  /*1a40*/  LDG.E R18, desc[UR8][R6.64+0x4] ;  /* 0x0000040806127981 */ /* 0x000ea8000c1e1900 */
[----:B------:R-:W2:Y:S01]  /*1a50*/  LDG.E R19, desc[UR8][R14.64+0x4] ;  /* 0x000004080e137981 */ /* 0x000ea2000c1e1900 */
[----:B------:R-:W-:Y:S02]  /*1a60*/  ISETP.NE.AND P0, PT, R20, 0x2, PT ;  /* 0x000000021400780c */ /* 0x000fe40003f05270 */
[----:B--2---:R-:W-:-:S05]  /*1a70*/  LOP3.LUT R19, R19, R18, RZ, 0xfc, !PT ;  /* 0x0000001213137212 */ /* 0x004fca00078efcff */
[----:B------:R2:W-:Y:S06]  /*1a80*/  STG.E desc[UR8][R16.64+0x4], R19 ;  /* 0x0000041310007986 */ /* 0x0005ec000c101908 */
[----:B------:R-:W3:Y:S04]  /*1a90*/  @P0 LDG.E R18, desc[UR8][R6.64+0x8] ;  /* 0x0000080806120981 */ /* 0x000ee8000c1e1900 */
[----:B0-----:R-:W3:Y:S02]  /*1aa0*/  @P0 LDG.E R21, desc[UR8][R14.64+0x8] ;  /* 0x000008080e150981 */ /* 0x001ee4000c1e1900 */
[----:B---3--:R-:W-:-:S05]  /*1ab0*/  @P0 LOP3.LUT R21, R21, R18, RZ, 0xfc, !PT ;  /* 0x0000001215150212 */ /* 0x008fca00078efcff */
[----:B------:R2:W-:Y:S02]  /*1ac0*/  @P0 STG.E desc[UR8][R16.64+0x8], R21 ;  /* 0x0000081510000986 */ /* 0x0005e4000c101908 */
.L_x_11:
[----:B------:R-:W3:Y:S01]  /*1ad0*/  LDG.E R15, desc[UR8][R4.64+-0x4] ;  /* 0xfffffc08040f7981 */ /* 0x000ee2000c1e1900 */
[----:B------:R-:W4:Y:S01]  /*1ae0*/  LDC.64 R6, c[0x0][0x380] ;  /* 0x0000e000ff067b82 */ /* 0x000f220000000a00 */
[----:B012---:R-:W-:-:S04]  /*1af0*/  IMAD.SHL.U32 R17, R11, 0x2, RZ ;  /* 0x000000020b117824 */ /* 0x007fc800078e00ff */
[----:B----4-:R-:W-:Y:S01]  /*1b00*/  IMAD.WIDE R6, R17, 0x4, R6 ;  /* 0x0000000411067825 */ /* 0x010fe200078e0206 */
[----:B---3--:R-:W-:-:S05]  /*1b10*/  LOP3.LUT R15, R15, R12, RZ, 0xfc, !PT ;  /* 0x0000000c0f0f7212 */ /* 0x008fca00078efcff */
[----:B------:R1:W-:Y:S04]  /*1b20*/  STG.E desc[UR8][R4.64+-0x4], R15 ;  /* 0xfffffc0f04007986 */ /* 0x0003e8000c101908 */
[----:B------:R1:W-:Y:S04]  /*1b30*/  STG.E desc[UR8][R6.64], R8 ;  /* 0x0000000806007986 */ /* 0x0003e8000c101908 */
[----:B------:R1:W-:Y:S02]  /*1b40*/  STG.E desc[UR8][R6.64+0x4], R0 ;  /* 0x0000040006007986 */ /* 0x0003e4000c101908 */
.L_x_7:
[----:B------:R-:W-:Y:S05]  /*1b50*/  BSYNC.RECONVERGENT B1 ;  /* 0x0000000000017941 */ /* 0x000fea0003800200 */
.L_x_3:
[----:B------:R-:W2:Y:S01]  /*1b60*/  LDCU UR5, c[0x0][0x3a0] ;  /* 0x00007400ff0577ac */ /* 0x000ea20008000800 */
[----:B------:R-:W-:-:S05]  /*1b70*/  IMAD.IADD R11, R10, 0x1, R11 ;  /* 0x000000010a0b7824 */ /* 0x000fca00078e020b */
[----:B--2---:R-:W-:-:S13]  /*1b80*/  ISETP.GE.AND P0, PT, R11, UR5, PT ;  /* 0x000000050b007c0c */ /* 0x004fda000bf06270 */
[----:B------:R-:W-:Y:S05]  /*1b90*/  @!P0 BRA `(.L_x_12) ;  /* 0xffffffe400888947 */ /* 0x000fea000383ffff */
[----:B------:R-:W-:Y:S05]  /*1ba0*/  EXIT ;  /* 0x000000000000794d */ /* 0x000fea0003800000 */
.L_x_13:
[----:B------:R-:W-:-:S00]  /*1bb0*/  BRA `(.L_x_13) ;  /* 0xfffffffc00fc7947 */ /* 0x000fc0000383ffff */
[----:B------:R-:W-:-:S00]  /*1bc0*/  NOP ;  /* 0x0000000000007918 */ /* 0x000fc00000000000 */
        /* <DEDUP_REMOVED lines=11> */
.L_x_35:


//--------------------- .text._Z11testSupportPjS_S_S_iiii --------------------------
	.section	.text._Z11testSupportPjS_S_S_iiii,"ax",@progbits
	.align	128
        .global         _Z11testSupportPjS_S_S_iiii
        .type           _Z11testSupportPjS_S_S_iiii,@function
        .size           _Z11testSupportPjS_S_S_iiii,(.L_x_36 - _Z11testSupportPjS_S_S_iiii)
        .other          _Z11testSupportPjS_S_S_iiii,@"STO_CUDA_ENTRY STV_DEFAULT"
_Z11testSupportPjS_S_S_iiii:
.text._Z11testSupportPjS_S_S_iiii:
        /* <DEDUP_REMOVED lines=8> */
[----:B------:R-:W0:Y:S01]  /*0080*/  LDC R2, c[0x0][0x3a0] ;  /* 0x0000e800ff027b82 */ /* 0x000e220000000800 */
[----:B------:R-:W1:Y:S01]  /*0090*/  LDCU UR7, c[0x0][0x3a8] ;  /* 0x00007500ff0777ac */ /* 0x000e620008000800 */
[----:B------:R-:W-:Y:S01]  /*00a0*/  IMAD.MOV.U32 R5, RZ, RZ, -0x80000000 ;  /* 0x80000000ff057424 */ /* 0x000fe200078e00ff */
[----:B------:R-:W2:Y:S01]  /*00b0*/  LDCU UR6, c[0x0][0x370] ;  /* 0x00006e00ff0677ac */ /* 0x000ea20008000800 */
[----:B------:R-:W3:Y:S01]  /*00c0*/  LDCU.64 UR10, c[0x0][0x358] ;  /* 0x00006b00ff0a77ac */ /* 0x000ee20008000a00 */
[----:B-1----:R-:W-:Y:S02]  /*00d0*/  UISETP.GT.AND UP0, UPT, UR7, URZ, UPT ;  /* 0x000000ff0700728c */ /* 0x002fe4000bf04270 */
[----:B------:R-:W-:Y:S01]  /*00e0*/  UIADD3 UR4, UPT, UPT, UR7, 0x1f, URZ ;  /* 0x0000001f07047890 */ /* 0x000fe2000fffe0ff */
[----:B--2---:R-:W-:Y:S02]  /*00f0*/  IMAD R13, R13, UR6, RZ ;  /* 0x000000060d0d7c24 */ /* 0x004fe4000f8e02ff */
[----:B0-----:R-:W-:Y:S01]  /*0100*/  VIADD R0, R2, 0x20 ;  /* 0x0000002002007836 */ /* 0x001fe20000000000 */
[----:B------:R-:W-:-:S04]  /*0110*/  USHF.R.S32.HI UR5, URZ, 0x1f, UR4 ;  /* 0x0000001fff057899 */ /* 0x000fc80008011404 */
[----:B------:R-:W-:Y:S01]  /*0120*/  SHF.R.S32.HI R3, RZ, 0x1f, R0 ;  /* 0x0000001fff037819 */ /* 0x000fe20000011400 */
[----:B------:R-:W-:-:S03]  /*0130*/  ULEA.HI UR5, UR5, UR4, URZ, 0x5 ;  /* 0x0000000405057291 */ /* 0x000fc6000f8f28ff */
[----:B------:R-:W-:Y:S01]  /*0140*/  LEA.HI R3, R3, R0, RZ, 0x5 ;  /* 0x0000000003037211 */ /* 0x000fe200078f28ff */
[----:B------:R-:W-:Y:S01]  /*0150*/  USHF.R.S32.HI UR5, URZ, 0x5, UR5 ;  /* 0x00000005ff057899 */ /* 0x000fe20008011405 */
[----:B------:R-:W-:Y:S02]  /*0160*/  SHF.R.W.U32.HI R0, RZ, R2, R5 ;  /* 0x00000002ff007219 */ /* 0x000fe40000011e05 */
[----:B------:R-:W-:Y:S01]  /*0170*/  SHF.R.S32.HI R15, RZ, 0x5, R3 ;  /* 0x00000005ff0f7819 */ /* 0x000fe20000011403 */
[----:B---3--:R-:W-:Y:S08]  /*0180*/  BRA.U UP0, `(.L_x_14) ;  /* 0x0000000100387547 */ /* 0x008ff0000b800000 */
[----:B------:R-:W0:Y:S01]  /*0190*/  LDC.64 R4, c[0x0][0x398] ;  /* 0x0000e600ff047b82 */ /* 0x000e220000000a00 */
[----:B------:R-:W1:Y:S01]  /*01a0*/  LDCU UR4, c[0x0][0x3a4] ;  /* 0x00007480ff0477ac */ /* 0x000e620008000800 */
[----:B------:R-:W2:Y:S01]  /*01b0*/  LDCU UR5, c[0x0][0x3ac] ;  /* 0x00007580ff0577ac */ /* 0x000ea20008000800 */
[----:B-1----:R-:W-:-:S11]  /*01c0*/  UISETP.GT.AND UP0, UPT, UR4, URZ, UPT ;  /* 0x000000ff0400728c */ /* 0x002fd6000bf04270 */
.L_x_16:
[----:B-1----:R-:W-:Y:S05]  /*01d0*/  BRA.U UP0, `(.L_x_15) ;  /* 0x0000000100147547 */ /* 0x002fea000b800000 */
[----:B------:R-:W-:-:S04]  /*01e0*/  IMAD R3, R15, R12, R15 ;  /* 0x0000000c0f037224 */ /* 0x000fc800078e020f */
[----:B0-----:R-:W-:-:S05]  /*01f0*/  IMAD.WIDE R2, R3, 0x4, R4 ;  /* 0x0000000403027825 */ /* 0x001fca00078e0204 */
[----:B------:R-:W3:Y:S02]  /*0200*/  LDG.E R7, desc[UR10][R2.64+-0x4] ;  /* 0xfffffc0a02077981 */ /* 0x000ee4000c1e1900 */
[----:B---3--:R-:W-:-:S05]  /*0210*/  LOP3.LUT R7, R7, R0, RZ, 0xfc, !PT ;  /* 0x0000000007077212 */ /* 0x008fca00078efcff */
[----:B------:R1:W-:Y:S02]  /*0220*/  STG.E desc[UR10][R2.64+-0x4], R7 ;  /* 0xfffffc0702007986 */ /* 0x0003e4000c10190a */
.L_x_15:
[----:B------:R-:W-:-:S05]  /*0230*/  IMAD.IADD R12, R13, 0x1, R12 ;  /* 0x000000010d0c7824 */ /* 0x000fca00078e020c */
[----:B--2---:R-:W-:-:S13]  /*0240*/  ISETP.GE.AND P0, PT, R12, UR5, PT ;  /* 0x000000050c007c0c */ /* 0x004fda000bf06270 */
[----:B------:R-:W-:Y:S05]  /*0250*/  @!P0 BRA `(.L_x_16) ;  /* 0xfffffffc00dc8947 */ /* 0x000fea000383ffff */
[----:B------:R-:W-:Y:S05]  /*0260*/  EXIT ;  /* 0x000000000000794d */ /* 0x000fea0003800000 */
.L_x_14:
[----:B------:R-:W0:Y:S01]  /*0270*/  LDCU.64 UR6, c[0x0][0x388] ;  /* 0x00007100ff0677ac */ /* 0x000e220008000a00 */
[----:B------:R-:W-:-:S04]  /*0280*/  UISETP.LT.AND UP0, UPT, UR5, 0x1, UPT ;  /* 0x000000010500788c */ /* 0x000fc8000bf01270 */
[----:B------:R-:W-:-:S04]  /*0290*/  USEL UR4, UR5, 0x1, !UP0 ;  /* 0x0000000105047887 */ /* 0x000fc8000c000000 */
[----:B------:R-:W-:Y:S02]  /*02a0*/  ULOP3.LUT UR8, UR4, 0x3fffffc, URZ, 0xc0, !UPT ;  /* 0x03fffffc04087892 */ /* 0x000fe4000f8ec0ff */
[----:B------:R-:W-:Y:S02]  /*02b0*/  ULOP3.LUT UR4, UR4, 0x3, URZ, 0xc0, !UPT ;  /* 0x0000000304047892 */ /* 0x000fe4000f8ec0ff */
[----:B------:R-:W-:Y:S02]  /*02c0*/  UIADD3 UR9, UPT, UPT, -UR8, URZ, URZ ;  /* 0x000000ff08097290 */ /* 0x000fe4000fffe1ff */
[----:B0-----:R-:W-:-:S04]  /*02d0*/  UIADD3 UR6, UP0, UPT, UR6, 0xc, URZ ;  /* 0x0000000c06067890 */ /* 0x001fc8000ff1e0ff */
[----:B------:R-:W-:-:S12]  /*02e0*/  UIADD3.X UR7, UPT, UPT, URZ, UR7, URZ, UP0, !UPT ;  /* 0x00000007ff077290 */ /* 0x000fd800087fe4ff */
.L_x_22:
[----:B0-----:R-:W0:Y:S01]  /*02f0*/  LDCU UR12, c[0x0][0x3a8] ;  /* 0x00007500ff0c77ac */ /* 0x001e220008000800 */
[----:B------:R-:W1:Y:S01]  /*0300*/  LDC.64 R4, c[0x0][0x380] ;  /* 0x0000e000ff047b82 */ /* 0x000e620000000a00 */
[C---:B------:R-:W-:Y:S02]  /*0310*/  IMAD.SHL.U32 R3, R12.reuse, 0x2, RZ ;  /* 0x000000020c037824 */ /* 0x040fe400078e00ff */
[----:B------:R-:W-:Y:S02]  /*0320*/  IMAD R14, R12, UR5, RZ ;  /* 0x000000050c0e7c24 */ /* 0x000fe4000f8e02ff */
[----:B------:R-:W-:Y:S01]  /*0330*/  IMAD.MOV.U32 R16, RZ, RZ, RZ ;  /* 0x000000ffff107224 */ /* 0x000fe200078e00ff */
[----:B0-----:R-:W-:Y:S01]  /*0340*/  UISETP.GE.U32.AND UP0, UPT, UR12, 0x61, UPT ;  /* 0x000000610c00788c */ /* 0x001fe2000bf06070 */
[----:B-1----:R-:W-:-:S04]  /*0350*/  IMAD.WIDE R4, R3, 0x4, R4 ;  /* 0x0000000403047825 */ /* 0x002fc800078e0204 */
[----:B------:R-:W-:-:S04]  /*0360*/  IMAD.MOV.U32 R3, RZ, RZ, RZ ;  /* 0x000000ffff037224 */ /* 0x000fc800078e00ff */
[----:B------:R-:W-:Y:S05]  /*0370*/  BRA.U !UP0, `(.L_x_17) ;  /* 0x0000000908087547 */ /* 0x000fea000b800000 */
[----:B------:R-:W0:Y:S01]  /*0380*/  LDC.64 R2, c[0x0][0x390] ;  /* 0x0000e400ff027b82 */ /* 0x000e220000000a00 */
[----:B------:R-:W-:Y:S02]  /*0390*/  IMAD.MOV.U32 R16, RZ, RZ, RZ ;  /* 0x000000ffff107224 */ /* 0x000fe400078e00ff */
[----:B------:R-:W-:Y:S02]  /*03a0*/  IMAD.MOV.U32 R20, RZ, RZ, RZ ;  /* 0x000000ffff147224 */ /* 0x000fe400078e00ff */
[----:B------:R-:W-:Y:S02]  /*03b0*/  IMAD.MOV.U32 R19, RZ, RZ, RZ ;  /* 0x000000ffff137224 */ /* 0x000fe400078e00ff */
[----:B------:R-:W-:Y:S02]  /*03c0*/  IMAD.MOV.U32 R17, RZ, RZ, R14 ;  /* 0x000000ffff117224 */ /* 0x000fe400078e000e */
[----:B------:R-:W-:-:S07]  /*03d0*/  IMAD.U32 R18, RZ, RZ, UR9 ;  /* 0x00000009ff127e24 */ /* 0x000fce000f8e00ff */
.L_x_18:
[----:B------:R-:W2:Y:S04]  /*03e0*/  LDG.E R9, desc[UR10][R4.64] ;  /* 0x0000000a04097981 */ /* 0x000ea8000c1e1900 */
[----:B------:R-:W3:Y:S01]  /*03f0*/  LDG.E R11, desc[UR10][R4.64+0x4] ;  /* 0x0000040a040b7981 */ /* 0x000ee2000c1e1900 */
[----:B------:R-:W-:Y:S02]  /*0400*/  IMAD.U32 R6, RZ, RZ, UR6 ;  /* 0x00000006ff067e24 */ /* 0x000fe4000f8e00ff */
[----:B------:R-:W-:Y:S02]  /*0410*/  IMAD.U32 R7, RZ, RZ, UR7 ;  /* 0x00000007ff077e24 */ /* 0x000fe4000f8e00ff */
[--C-:B--2---:R-:W-:Y:S02]  /*0420*/  IMAD R9, R9, UR5, R20.reuse ;  /* 0x0000000509097c24 */ /* 0x104fe4000f8e0214 */
[----:B---3--:R-:W-:-:S02]  /*0430*/  IMAD R11, R11, UR5, R20 ;  /* 0x000000050b0b7c24 */ /* 0x008fc4000f8e0214 */
[----:B------:R-:W-:-:S04]  /*0440*/  IMAD.WIDE R8, R9, 0x4, R6 ;  /* 0x0000000409087825 */ /* 0x000fc800078e0206 */
[----:B------:R-:W-:Y:S02]  /*0450*/  IMAD.WIDE R10, R11, 0x4, R6 ;  /* 0x000000040b0a7825 */ /* 0x000fe400078e0206 */
[----:B------:R-:W2:Y:S04]  /*0460*/  LDG.E R8, desc[UR10][R8.64+-0xc] ;  /* 0xfffff40a08087981 */ /* 0x000ea8000c1e1900 */
[----:B------:R-:W2:Y:S01]  /*0470*/  LDG.E R11, desc[UR10][R10.64+-0xc] ;  /* 0xfffff40a0a0b7981 */ /* 0x000ea2000c1e1900 */
[----:B0-----:R-:W-:Y:S01]  /*0480*/  IMAD.WIDE R6, R17, 0x4, R2 ;  /* 0x0000000411067825 */ /* 0x001fe200078e0202 */
[----:B--2---:R-:W-:-:S05]  /*0490*/  LOP3.LUT R21, R11, R8, RZ, 0xc0, !PT ;  /* 0x000000080b157212 */ /* 0x004fca00078ec0ff */
[----:B------:R0:W-:Y:S04]  /*04a0*/  STG.E desc[UR10][R6.64], R21 ;  /* 0x0000001506007986 */ /* 0x0001e8000c10190a */
[----:B------:R-:W2:Y:S04]  /*04b0*/  LDG.E R23, desc[UR10][R4.64+0x4] ;  /* 0x0000040a04177981 */ /* 0x000ea8000c1e1900 */
[----:B------:R-:W3:Y:S01]  /*04c0*/  LDG.E R22, desc[UR10][R4.64] ;  /* 0x0000000a04167981 */ /* 0x000ee2000c1e1900 */
[----:B--2---:R-:W-:Y:S02]  /*04d0*/  IMAD R23, R23, UR5, RZ ;  /* 0x0000000517177c24 */ /* 0x004fe4000f8e02ff */
[----:B---3--:R-:W-:-:S03]  /*04e0*/  IMAD R22, R22, UR5, RZ ;  /* 0x0000000516167c24 */ /* 0x008fc6000f8e02ff */
[CC--:B------:R-:W-:Y:S02]  /*04f0*/  IADD3 R24, P0, PT, R23.reuse, R20.reuse, RZ ;  /* 0x0000001417187210 */ /* 0x0c0fe40007f1e0ff */
[C---:B------:R-:W-:Y:S02]  /*0500*/  IADD3 R25, P1, PT, R22.reuse, R20, RZ ;  /* 0x0000001416197210 */ /* 0x040fe40007f3e0ff */
[-C--:B------:R-:W-:Y:S02]  /*0510*/  LEA.HI.X.SX32 R23, R23, R19.reuse, 0x1, P0 ;  /* 0x0000001317177211 */ /* 0x080fe400000f0eff */
[----:B------:R-:W-:Y:S02]  /*0520*/  LEA.HI.X.SX32 R22, R22, R19, 0x1, P1 ;  /* 0x0000001316167211 */ /* 0x000fe400008f0eff */
[----:B------:R-:W-:Y:S02]  /*0530*/  LEA R10, P0, R24, UR6, 0x2 ;  /* 0x00000006180a7c11 */ /* 0x000fe4000f8010ff */
[----:B------:R-:W-:-:S02]  /*0540*/  LEA R8, P1, R25, UR6, 0x2 ;  /* 0x0000000619087c11 */ /* 0x000fc4000f8210ff */
[----:B------:R-:W-:Y:S02]  /*0550*/  LEA.HI.X R11, R24, UR7, R23, 0x2, P0 ;  /* 0x00000007180b7c11 */ /* 0x000fe400080f1417 */
[----:B------:R-:W-:-:S04]  /*0560*/  LEA.HI.X R9, R25, UR7, R22, 0x2, P1 ;  /* 0x0000000719097c11 */ /* 0x000fc800088f1416 */
[----:B------:R-:W2:Y:S04]  /*0570*/  LDG.E R11, desc[UR10][R10.64+-0x8] ;  /* 0xfffff80a0a0b7981 */ /* 0x000ea8000c1e1900 */
[----:B------:R-:W2:Y:S02]  /*0580*/  LDG.E R8, desc[UR10][R8.64+-0x8] ;  /* 0xfffff80a08087981 */ /* 0x000ea4000c1e1900 */
[----:B--2---:R-:W-:-:S05]  /*0590*/  LOP3.LUT R23, R11, R8, RZ, 0xc0, !PT ;  /* 0x000000080b177212 */ /* 0x004fca00078ec0ff */
[----:B------:R1:W-:Y:S04]  /*05a0*/  STG.E desc[UR10][R6.64+0x4], R23 ;  /* 0x0000041706007986 */ /* 0x0003e8000c10190a */
[----:B------:R-:W2:Y:S04]  /*05b0*/  LDG.E R24, desc[UR10][R4.64+0x4] ;  /* 0x0000040a04187981 */ /* 0x000ea8000c1e1900 */
[----:B------:R-:W3:Y:S01]  /*05c0*/  LDG.E R22, desc[UR10][R4.64] ;  /* 0x0000000a04167981 */ /* 0x000ee2000c1e1900 */
[----:B--2---:R-:W-:Y:S02]  /*05d0*/  IMAD R24, R24, UR5, RZ ;  /* 0x0000000518187c24 */ /* 0x004fe4000f8e02ff */
[----:B---3--:R-:W-:-:S03]  /*05e0*/  IMAD R22, R22, UR5, RZ ;  /* 0x0000000516167c24 */ /* 0x008fc6000f8e02ff */
[-C--:B------:R-:W-:Y:S02]  /*05f0*/  IADD3 R25, P0, PT, R24, R20.reuse, RZ ;  /* 0x0000001418197210 */ /* 0x080fe40007f1e0ff */
[----:B------:R-:W-:Y:S02]  /*0600*/  IADD3 R26, P1, PT, R22, R20, RZ ;  /* 0x00000014161a7210 */ /* 0x000fe40007f3e0ff */
        /* <DEDUP_REMOVED lines=10> */
[----:B------:R-:W3:Y:S04]  /*06b0*/  LDG.E R24, desc[UR10][R4.64+0x4] ;  /* 0x0000040a04187981 */ /* 0x000ee8000c1e1900 */
[----:B------:R-:W4:Y:S01]  /*06c0*/  LDG.E R22, desc[UR10][R4.64] ;  /* 0x0000000a04167981 */ /* 0x000f22000c1e1900 */
[----:B---3--:R-:W-:Y:S02]  /*06d0*/  IMAD R24, R24, UR5, RZ ;  /* 0x0000000518187c24 */ /* 0x008fe4000f8e02ff */
[----:B----4-:R-:W-:-:S03]  /*06e0*/  IMAD R22, R22, UR5, RZ ;  /* 0x0000000516167c24 */ /* 0x010fc6000f8e02ff */
        /* <DEDUP_REMOVED lines=8> */
[----:B------:R-:W3:Y:S04]  /*0770*/  LDG.E R11, desc[UR10][R10.64] ;  /* 0x0000000a0a0b7981 */ /* 0x000ee8000c1e1900 */
[----:B------:R4:W3:Y:S01]  /*0780*/  LDG.E R8, desc[UR10][R8.64] ;  /* 0x0000000a08087981 */ /* 0x0008e2000c1e1900 */
[----:B------:R-:W-:Y:S01]  /*0790*/  IMAD.SHL.U32 R22, R21, 0x4, RZ ;  /* 0x0000000415167824 */ /* 0x000fe200078e00ff */
[--C-:B------:R-:W-:Y:S02]  /*07a0*/  SHF.R.U32.HI R24, RZ, 0x6, R21.reuse ;  /* 0x00000006ff187819 */ /* 0x100fe40000011615 */
[--C-:B------:R-:W-:Y:S02]  /*07b0*/  SHF.R.U32.HI R26, RZ, 0xe, R21.reuse ;  /* 0x0000000eff1a7819 */ /* 0x100fe40000011615 */
[----:B0-----:R-:W-:-:S02]  /*07c0*/  SHF.R.U32.HI R21, RZ, 0x18, R21 ;  /* 0x00000018ff157819 */ /* 0x001fc40000011615 */
[----:B------:R-:W-:Y:S02]  /*07d0*/  LOP3.LUT R28, R22, 0x3fc, RZ, 0xc0, !PT ;  /* 0x000003fc161c7812 */ /* 0x000fe400078ec0ff */
[----:B------:R-:W-:Y:S01]  /*07e0*/  LOP3.LUT R24, R24, 0x3fc, RZ, 0xc0, !PT ;  /* 0x000003fc18187812 */ /* 0x000fe200078ec0ff */
[----:B------:R-:W-:Y:S01]  /*07f0*/  IMAD.SHL.U32 R22, R21, 0x4, RZ ;  /* 0x0000000415167824 */ /* 0x000fe200078e00ff */
[----:B------:R-:W-:Y:S01]  /*0800*/  LOP3.LUT R29, R26, 0x3fc, RZ, 0xc0, !PT ;  /* 0x000003fc1a1d7812 */ /* 0x000fe200078ec0ff */
[----:B------:R-:W0:Y:S08]  /*0810*/  LDC R21, c[0x3][R28] ;  /* 0x00c000001c157b82 */ /* 0x000e300000000800 */
[----:B----4-:R-:W0:Y:S08]  /*0820*/  LDC R9, c[0x3][R24] ;  /* 0x00c0000018097b82 */ /* 0x010e300000000800 */
[----:B------:R-:W4:Y:S08]  /*0830*/  LDC R10, c[0x3][R29] ;  /* 0x00c000001d0a7b82 */ /* 0x000f300000000800 */
[----:B------:R-:W4:Y:S01]  /*0840*/  LDC R27, c[0x3][R22] ;  /* 0x00c00000161b7b82 */ /* 0x000f220000000800 */
[----:B0-----:R-:W-:-:S02]  /*0850*/  IADD3 R9, PT, PT, R9, R21, R16 ;  /* 0x0000001509097210 */ /* 0x001fc40007ffe010 */
[--C-:B------:R-:W-:Y:S02]  /*0860*/  SHF.R.U32.HI R16, RZ, 0x6, R23.reuse ;  /* 0x00000006ff107819 */ /* 0x100fe40000011617 */
[----:B------:R-:W-:Y:S02]  /*0870*/  SHF.R.U32.HI R21, RZ, 0xe, R23 ;  /* 0x0000000eff157819 */ /* 0x000fe40000011617 */
[----:B----4-:R-:W-:Y:S01]  /*0880*/  IADD3 R9, PT, PT, R27, R9, R10 ;  /* 0x000000091b097210 */ /* 0x010fe20007ffe00a */
[----:B------:R-:W-:Y:S01]  /*0890*/  IMAD.SHL.U32 R10, R23, 0x4, RZ ;  /* 0x00000004170a7824 */ /* 0x000fe200078e00ff */
[----:B------:R-:W-:-:S04]  /*08a0*/  LOP3.LUT R27, R16, 0x3fc, RZ, 0xc0, !PT ;  /* 0x000003fc101b7812 */ /* 0x000fc800078ec0ff */
[----:B------:R-:W-:Y:S01]  /*08b0*/  LOP3.LUT R28, R10, 0x3fc, RZ, 0xc0, !PT ;  /* 0x000003fc0a1c7812 */ /* 0x000fe200078ec0ff */
[----:B------:R-:W0:Y:S01]  /*08c0*/  LDC R16, c[0x3][R27] ;  /* 0x00c000001b107b82 */ /* 0x000e220000000800 */
[----:B-1----:R-:W-:Y:S02]  /*08d0*/  SHF.R.U32.HI R23, RZ, 0x18, R23 ;  /* 0x00000018ff177819 */ /* 0x002fe40000011617 */
[----:B------:R-:W-:-:S05]  /*08e0*/  LOP3.LUT R26, R21, 0x3fc, RZ, 0xc0, !PT ;  /* 0x000003fc151a7812 */ /* 0x000fca00078ec0ff */
[----:B------:R-:W0:Y:S01]  /*08f0*/  LDC R10, c[0x3][R28] ;  /* 0x00c000001c0a7b82 */ /* 0x000e220000000800 */
[----:B------:R-:W-:-:S07]  /*0900*/  IMAD.SHL.U32 R23, R23, 0x4, RZ ;  /* 0x0000000417177824 */ /* 0x000fce00078e00ff */
[----:B------:R-:W1:Y:S08]  /*0910*/  LDC R21, c[0x3][R26] ;  /* 0x00c000001a157b82 */ /* 0x000e700000000800 */
[----:B------:R-:W1:Y:S01]  /*0920*/  LDC R24, c[0x3][R23] ;  /* 0x00c0000017187b82 */ /* 0x000e620000000800 */
[----:B0-----:R-:W-:Y:S01]  /*0930*/  IADD3 R9, PT, PT, R16, R10, R9 ;  /* 0x0000000a10097210 */ /* 0x001fe20007ffe009 */
[----:B------:R-:W-:Y:S01]  /*0940*/  IMAD.SHL.U32 R10, R25, 0x4, RZ ;  /* 0x00000004190a7824 */ /* 0x000fe200078e00ff */
[----:B------:R-:W-:-:S04]  /*0950*/  SHF.R.U32.HI R16, RZ, 0xe, R25 ;  /* 0x0000000eff107819 */ /* 0x000fc80000011619 */
[----:B------:R-:W-:Y:S02]  /*0960*/  LOP3.LUT R29, R10, 0x3fc, RZ, 0xc0, !PT ;  /* 0x000003fc0a1d7812 */ /* 0x000fe400078ec0ff */
[----:B------:R-:W-:Y:S02]  /*0970*/  LOP3.LUT R28, R16, 0x3fc, RZ, 0xc0, !PT ;  /* 0x000003fc101c7812 */ /* 0x000fe400078ec0ff */
[----:B------:R-:W0:Y:S01]  /*0980*/  LDC R16, c[0x3][R29] ;  /* 0x00c000001d107b82 */ /* 0x000e220000000800 */
[----:B-1----:R-:W-:Y:S01]  /*0990*/  IADD3 R9, PT, PT, R24, R9, R21 ;  /* 0x0000000918097210 */ /* 0x002fe20007ffe015 */
[----:B------:R-:W-:-:S05]  /*09a0*/  VIADD R18, R18, 0x4 ;  /* 0x0000000412127836 */ /* 0x000fca0000000000 */
[----:B------:R-:W-:Y:S02]  /*09b0*/  ISETP.NE.AND P0, PT, R18, RZ, PT ;  /* 0x000000ff1200720c */ /* 0x000fe40003f05270 */
[----:B------:R-:W-:Y:S01]  /*09c0*/  IADD3 R20, P1, PT, R20, 0x4, RZ ;  /* 0x0000000414147810 */ /* 0x000fe20007f3e0ff */
[----:B------:R-:W-:-:S04]  /*09d0*/  VIADD R17, R17, 0x4 ;  /* 0x0000000411117836 */ /* 0x000fc80000000000 */
[----:B------:R-:W-:Y:S01]  /*09e0*/  IMAD.X R19, RZ, RZ, R19, P1 ;  /* 0x000000ffff137224 */ /* 0x000fe200008e0613 */
[----:B---3--:R-:W-:Y:S02]  /*09f0*/  LOP3.LUT R11, R11, R8, RZ, 0xc0, !PT ;  /* 0x000000080b0b7212 */ /* 0x008fe400078ec0ff */
[--C-:B------:R-:W-:Y:S02]  /*0a00*/  SHF.R.U32.HI R8, RZ, 0x6, R25.reuse ;  /* 0x00000006ff087819 */ /* 0x100fe40000011619 */
[----:B--2---:R-:W-:Y:S01]  /*0a10*/  SHF.R.U32.HI R25, RZ, 0x18, R25 ;  /* 0x00000018ff197819 */ /* 0x004fe20000011619 */
[----:B------:R-:W-:Y:S01]  /*0a20*/  IMAD.SHL.U32 R22, R11, 0x4, RZ ;  /* 0x000000040b167824 */ /* 0x000fe200078e00ff */
[----:B------:R-:W-:Y:S02]  /*0a30*/  LOP3.LUT R10, R8, 0x3fc, RZ, 0xc0, !PT ;  /* 0x000003fc080a7812 */ /* 0x000fe400078ec0ff */
[----:B------:R-:W-:Y:S01]  /*0a40*/  SHF.R.U32.HI R24, RZ, 0x6, R11 ;  /* 0x00000006ff187819 */ /* 0x000fe2000001160b */
[----:B------:R-:W-:Y:S01]  /*0a50*/  IMAD.SHL.U32 R21, R25, 0x4, RZ ;  /* 0x0000000419157824 */ /* 0x000fe200078e00ff */
[----:B------:R-:W-:-:S02]  /*0a60*/  LOP3.LUT R27, R22, 0x3fc, RZ, 0xc0, !PT ;  /* 0x000003fc161b7812 */ /* 0x000fc400078ec0ff */
[----:B------:R-:W0:Y:S01]  /*0a70*/  LDC R10, c[0x3][R10] ;  /* 0x00c000000a0a7b82 */ /* 0x000e220000000800 */
[----:B------:R-:W-:Y:S02]  /*0a80*/  LOP3.LUT R22, R24, 0x3fc, RZ, 0xc0, !PT ;  /* 0x000003fc18167812 */ /* 0x000fe400078ec0ff */
[--C-:B------:R-:W-:Y:S02]  /*0a90*/  SHF.R.U32.HI R25, RZ, 0xe, R11.reuse ;  /* 0x0000000eff197819 */ /* 0x100fe4000001160b */
[----:B------:R-:W-:Y:S02]  /*0aa0*/  SHF.R.U32.HI R24, RZ, 0x18, R11 ;  /* 0x00000018ff187819 */ /* 0x000fe4000001160b */
[----:B------:R-:W-:Y:S01]  /*0ab0*/  LOP3.LUT R26, R25, 0x3fc, RZ, 0xc0, !PT ;  /* 0x000003fc191a7812 */ /* 0x000fe200078ec0ff */
[----:B------:R-:W1:Y:S02]  /*0ac0*/  LDC R8, c[0x3][R28] ;  /* 0x00c000001c087b82 */ /* 0x000e640000000800 */
[----:B------:R-:W-:-:S06]  /*0ad0*/  IMAD.SHL.U32 R25, R24, 0x4, RZ ;  /* 0x0000000418197824 */ /* 0x000fcc00078e00ff */
[----:B------:R-:W1:Y:S08]  /*0ae0*/  LDC R21, c[0x3][R21] ;  /* 0x00c0000015157b82 */ /* 0x000e700000000800 */
[----:B------:R-:W2:Y:S08]  /*0af0*/  LDC R23, c[0x3][R27] ;  /* 0x00c000001b177b82 */ /* 0x000eb00000000800 */
[----:B------:R-:W2:Y:S08]  /*0b00*/  LDC R22, c[0x3][R22] ;  /* 0x00c0000016167b82 */ /* 0x000eb00000000800 */
[----:B------:R-:W3:Y:S08]  /*0b10*/  LDC R24, c[0x3][R26] ;  /* 0x00c000001a187b82 */ /* 0x000ef00000000800 */
[----:B------:R-:W3:Y:S01]  /*0b20*/  LDC R25, c[0x3][R25] ;  /* 0x00c0000019197b82 */ /* 0x000ee20000000800 */
[----:B------:R4:W-:Y:S01]  /*0b30*/  STG.E desc[UR10][R6.64+0xc], R11 ;  /* 0x00000c0b06007986 */ /* 0x0009e2000c10190a */
[----:B0-----:R-:W-:-:S04]  /*0b40*/  IADD3 R9, PT, PT, R10, R16, R9 ;  /* 0x000000100a097210 */ /* 0x001fc80007ffe009 */
[----:B-1----:R-:W-:-:S04]  /*0b50*/  IADD3 R8, PT, PT, R21, R9, R8 ;  /* 0x0000000915087210 */ /* 0x002fc80007ffe008 */
[----:B--2---:R-:W-:-:S04]  /*0b60*/  IADD3 R8, PT, PT, R22, R23, R8 ;  /* 0x0000001716087210 */ /* 0x004fc80007ffe008 */
[----:B---3--:R-:W-:Y:S01]  /*0b70*/  IADD3 R16, PT, PT, R25, R8, R24 ;  /* 0x0000000819107210 */ /* 0x008fe20007ffe018 */
[----:B----4-:R-:W-:Y:S06]  /*0b80*/  @P0 BRA `(.L_x_18) ;  /* 0xfffffff800140947 */ /* 0x010fec000383ffff */
[----:B------:R-:W-:-:S07]  /*0b90*/  IMAD.U32 R3, RZ, RZ, UR8 ;  /* 0x00000008ff037e24 */ /* 0x000fce000f8e00ff */
.L_x_17:
[----:B------:R-:W-:-:S09]  /*0ba0*/  UISETP.NE.AND UP0, UPT, UR4, URZ, UPT ;  /* 0x000000ff0400728c */ /* 0x000fd2000bf05270 */
[----:B------:R-:W-:Y:S05]  /*0bb0*/  BRA.U !UP0, `(.L_x_19) ;  /* 0x0000000508747547 */ /* 0x000fea000b800000 */
[----:B------:R-:W2:Y:S01]  /*0bc0*/  LDG.E R2, desc[UR10][R4.64] ;  /* 0x0000000a04027981 */ /* 0x000ea2000c1e1900 */
[----:B------:R-:W0:Y:S03]  /*0bd0*/  LDC.64 R8, c[0x0][0x388] ;  /* 0x0000e200ff087b82 */ /* 0x000e260000000a00 */
[----:B------:R-:W3:Y:S01]  /*0be0*/  LDG.E R6, desc[UR10][R4.64+0x4] ;  /* 0x0000040a04067981 */ /* 0x000ee2000c1e1900 */
[--C-:B--2---:R-:W-:Y:S02]  /*0bf0*/  IMAD R7, R2, UR5, R3.reuse ;  /* 0x0000000502077c24 */ /* 0x104fe4000f8e0203 */
[----:B---3--:R-:W-:Y:S02]  /*0c00*/  IMAD R11, R6, UR5, R3 ;  /* 0x00000005060b7c24 */ /* 0x008fe4000f8e0203 */
[----:B0-----:R-:W-:-:S04]  /*0c10*/  IMAD.WIDE R6, R7, 0x4, R8 ;  /* 0x0000000407067825 */ /* 0x001fc800078e0208 */
[----:B------:R-:W-:Y:S02]  /*0c20*/  IMAD.WIDE R8, R11, 0x4, R8 ;  /* 0x000000040b087825 */ /* 0x000fe400078e0208 */
[----:B------:R-:W2:Y:S04]  /*0c30*/  LDG.E R6, desc[UR10][R6.64] ;  /* 0x0000000a06067981 */ /* 0x000ea8000c1e1900 */
[----:B------:R-:W2:Y:S01]  /*0c40*/  LDG.E R9, desc[UR10][R8.64] ;  /* 0x0000000a08097981 */ /* 0x000ea2000c1e1900 */
[----:B------:R-:W-:Y:S01]  /*0c50*/  UISETP.NE.AND UP0, UPT, UR4, 0x1, UPT ;  /* 0x000000010400788c */ /* 0x000fe2000bf05270 */
[----:B--2---:R-:W-:Y:S01]  /*0c60*/  LOP3.LUT R11, R9, R6, RZ, 0xc0, !PT ;  /* 0x00000006090b7212 */ /* 0x004fe200078ec0ff */
[----:B------:R-:W-:Y:S01]  /*0c70*/  IMAD.IADD R9, R14, 0x1, R3 ;  /* 0x000000010e097824 */ /* 0x000fe200078e0203 */
[----:B------:R-:W0:Y:S02]  /*0c80*/  LDC.64 R6, c[0x0][0x390] ;  /* 0x0000e400ff067b82 */ /* 0x000e240000000a00 */
[--C-:B------:R-:W-:Y:S01]  /*0c90*/  SHF.R.U32.HI R10, RZ, 0x6, R11.reuse ;  /* 0x00000006ff0a7819 */ /* 0x100fe2000001160b */
[----:B------:R-:W-:Y:S01]  /*0ca0*/  IMAD.SHL.U32 R2, R11, 0x4, RZ ;  /* 0x000000040b027824 */ /* 0x000fe200078e00ff */
[----:B------:R-:W-:-:S02]  /*0cb0*/  SHF.R.U32.HI R17, RZ, 0xe, R11 ;  /* 0x0000000eff117819 */ /* 0x000fc4000001160b */
[----:B------:R-:W-:Y:S02]  /*0cc0*/  LOP3.LUT R20, R10, 0x3fc, RZ, 0xc0, !PT ;  /* 0x000003fc0a147812 */ /* 0x000fe400078ec0ff */
[----:B------:R-:W-:Y:S02]  /*0cd0*/  LOP3.LUT R21, R2, 0x3fc, RZ, 0xc0, !PT ;  /* 0x000003fc02157812 */ /* 0x000fe400078ec0ff */
[----:B------:R-:W-:Y:S01]  /*0ce0*/  SHF.R.U32.HI R2, RZ, 0x18, R11 ;  /* 0x00000018ff027819 */ /* 0x000fe2000001160b */
[----:B------:R-:W1:Y:S01]  /*0cf0*/  LDC R10, c[0x3][R20] ;  /* 0x00c00000140a7b82 */ /* 0x000e620000000800 */
[----:B------:R-:W-:-:S03]  /*0d00*/  LOP3.LUT R18, R17, 0x3fc, RZ, 0xc0, !PT ;  /* 0x000003fc11127812 */ /* 0x000fc600078ec0ff */
[----:B------:R-:W-:-:S04]  /*0d10*/  IMAD.SHL.U32 R8, R2, 0x4, RZ ;  /* 0x0000000402087824 */ /* 0x000fc800078e00ff */
[----:B------:R-:W1:Y:S01]  /*0d20*/  LDC R17, c[0x3][R21] ;  /* 0x00c0000015117b82 */ /* 0x000e620000000800 */
[----:B0-----:R-:W-:-:S07]  /*0d30*/  IMAD.WIDE R6, R9, 0x4, R6 ;  /* 0x0000000409067825 */ /* 0x001fce00078e0206 */
[----:B------:R-:W0:Y:S01]  /*0d40*/  LDC R2, c[0x3][R18] ;  /* 0x00c0000012027b82 */ /* 0x000e220000000800 */
[----:B------:R2:W-:Y:S07]  /*0d50*/  STG.E desc[UR10][R6.64], R11 ;  /* 0x0000000b06007986 */ /* 0x0005ee000c10190a */
[----:B------:R-:W0:Y:S01]  /*0d60*/  LDC R19, c[0x3][R8] ;  /* 0x00c0000008137b82 */ /* 0x000e220000000800 */
[----:B-1----:R-:W-:-:S04]  /*0d70*/  IADD3 R10, PT, PT, R10, R17, R16 ;  /* 0x000000110a0a7210 */ /* 0x002fc80007ffe010 */
[----:B0-----:R-:W-:Y:S01]  /*0d80*/  IADD3 R16, PT, PT, R19, R10, R2 ;  /* 0x0000000a13107210 */ /* 0x001fe20007ffe002 */
[----:B--2---:R-:W-:Y:S06]  /*0d90*/  BRA.U !UP0, `(.L_x_19) ;  /* 0x0000000108fc7547 */ /* 0x004fec000b800000 */
[----:B------:R-:W2:Y:S01]  /*0da0*/  LDG.E R2, desc[UR10][R4.64] ;  /* 0x0000000a04027981 */ /* 0x000ea2000c1e1900 */
[----:B------:R-:W0:Y:S03]  /*0db0*/  LDCU.64 UR12, c[0x0][0x388] ;  /* 0x00007100ff0c77ac */ /* 0x000e260008000a00 */
[----:B------:R-:W3:Y:S01]  /*0dc0*/  LDG.E R8, desc[UR10][R4.64+0x4] ;  /* 0x0000040a04087981 */ /* 0x000ee2000c1e1900 */
[----:B--2---:R-:W-:Y:S02]  /*0dd0*/  IMAD R2, R2, UR5, RZ ;  /* 0x0000000502027c24 */ /* 0x004fe4000f8e02ff */
[----:B---3--:R-:W-:-:S03]  /*0de0*/  IMAD R10, R8, UR5, RZ ;  /* 0x00000005080a7c24 */ /* 0x008fc6000f8e02ff */
[-C--:B------:R-:W-:Y:S02]  /*0df0*/  IADD3 R9, P1, PT, R2, R3.reuse, RZ ;  /* 0x0000000302097210 */ /* 0x080fe40007f3e0ff */
[----:B------:R-:W-:Y:S02]  /*0e00*/  IADD3 R11, P0, PT, R10, R3, RZ ;  /* 0x000000030a0b7210 */ /* 0x000fe40007f1e0ff */
[----:B------:R-:W-:Y:S02]  /*0e10*/  LEA.HI.X.SX32 R14, R2, RZ, 0x1, P1 ;  /* 0x000000ff020e7211 */ /* 0x000fe400008f0eff */
[----:B------:R-:W-:Y:S02]  /*0e20*/  LEA.HI.X.SX32 R2, R10, RZ, 0x1, P0 ;  /* 0x000000ff0a027211 */ /* 0x000fe400000f0eff */
[----:B0-----:R-:W-:Y:S02]  /*0e30*/  LEA R10, P0, R11, UR12, 0x2 ;  /* 0x0000000c0b0a7c11 */ /* 0x001fe4000f8010ff */
[----:B------:R-:W-:-:S02]  /*0e40*/  LEA R8, P1, R9, UR12, 0x2 ;  /* 0x0000000c09087c11 */ /* 0x000fc4000f8210ff */
[----:B------:R-:W-:Y:S02]  /*0e50*/  LEA.HI.X R11, R11, UR13, R2, 0x2, P0 ;  /* 0x0000000d0b0b7c11 */ /* 0x000fe400080f1402 */
[----:B------:R-:W-:-:S04]  /*0e60*/  LEA.HI.X R9, R9, UR13, R14, 0x2, P1 ;  /* 0x0000000d09097c11 */ /* 0x000fc800088f140e */
[----:B------:R-:W2:Y:S04]  /*0e70*/  LDG.E R11, desc[UR10][R10.64+0x4] ;  /* 0x0000040a0a0b7981 */ /* 0x000ea8000c1e1900 */
[----:B------:R-:W2:Y:S01]  /*0e80*/  LDG.E R8, desc[UR10][R8.64+0x4] ;  /* 0x0000040a08087981 */ /* 0x000ea2000c1e1900 */
[----:B------:R-:W-:Y:S01]  /*0e90*/  UISETP.NE.AND UP0, UPT, UR4, 0x2, UPT ;  /* 0x000000020400788c */ /* 0x000fe2000bf05270 */
[----:B--2---:R-:W-:-:S05]  /*0ea0*/  LOP3.LUT R17, R11, R8, RZ, 0xc0, !PT ;  /* 0x000000080b117212 */ /* 0x004fca00078ec0ff */
[----:B------:R-:W-:Y:S01]  /*0eb0*/  IMAD.SHL.U32 R2, R17, 0x4, RZ ;  /* 0x0000000411027824 */ /* 0x000fe200078e00ff */
[----:B------:R-:W-:-:S04]  /*0ec0*/  SHF.R.U32.HI R14, RZ, 0x6, R17 ;  /* 0x00000006ff0e7819 */ /* 0x000fc80000011611 */
[----:B------:R-:W-:Y:S02]  /*0ed0*/  LOP3.LUT R19, R2, 0x3fc, RZ, 0xc0, !PT ;  /* 0x000003fc02137812 */ /* 0x000fe400078ec0ff */
[--C-:B------:R-:W-:Y:S02]  /*0ee0*/  SHF.R.U32.HI R2, RZ, 0x18, R17.reuse ;  /* 0x00000018ff027819 */ /* 0x100fe40000011611 */
[----:B------:R-:W-:Y:S02]  /*0ef0*/  SHF.R.U32.HI R18, RZ, 0xe, R17 ;  /* 0x0000000eff127819 */ /* 0x000fe40000011611 */
[----:B------:R-:W-:Y:S01]  /*0f00*/  LOP3.LUT R14, R14, 0x3fc, RZ, 0xc0, !PT ;  /* 0x000003fc0e0e7812 */ /* 0x000fe200078ec0ff */
[----:B------:R-:W-:Y:S01]  /*0f10*/  IMAD.SHL.U32 R9, R2, 0x4, RZ ;  /* 0x0000000402097824 */ /* 0x000fe200078e00ff */
[----:B------:R-:W-:Y:S01]  /*0f20*/  LOP3.LUT R18, R18, 0x3fc, RZ, 0xc0, !PT ;  /* 0x000003fc12127812 */ /* 0x000fe200078ec0ff */
[----:B------:R-:W0:Y:S08]  /*0f30*/  LDC R19, c[0x3][R19] ;  /* 0x00c0000013137b82 */ /* 0x000e300000000800 */
[----:B------:R-:W0:Y:S08]  /*0f40*/  LDC R8, c[0x3][R14] ;  /* 0x00c000000e087b82 */ /* 0x000e300000000800 */
[----:B------:R-:W1:Y:S08]  /*0f50*/  LDC R2, c[0x3][R18] ;  /* 0x00c0000012027b82 */ /* 0x000e700000000800 */
[----:B------:R-:W1:Y:S01]  /*0f60*/  LDC R9, c[0x3][R9] ;  /* 0x00c0000009097b82 */ /* 0x000e620000000800 */
[----:B------:R2:W-:Y:S01]  /*0f70*/  STG.E desc[UR10][R6.64+0x4], R17 ;  /* 0x0000041106007986 */ /* 0x0005e2000c10190a */
[----:B0-----:R-:W-:-:S04]  /*0f80*/  IADD3 R8, PT, PT, R8, R19, R16 ;  /* 0x0000001308087210 */ /* 0x001fc80007ffe010 */
[----:B-1----:R-:W-:Y:S01]  /*0f90*/  IADD3 R16, PT, PT, R9, R8, R2 ;  /* 0x0000000809107210 */ /* 0x002fe20007ffe002 */
[----:B--2---:R-:W-:Y:S06]  /*0fa0*/  BRA.U !UP0, `(.L_x_19) ;  /* 0x0000000108787547 */ /* 0x004fec000b800000 */
[----:B------:R-:W2:Y:S04]  /*0fb0*/  LDG.E R8, desc[UR10][R4.64+0x4] ;  /* 0x0000040a04087981 */ /* 0x000ea8000c1e1900 */
[----:B------:R-:W3:Y:S01]  /*0fc0*/  LDG.E R2, desc[UR10][R4.64] ;  /* 0x0000000a04027981 */ /* 0x000ee2000c1e1900 */
[----:B--2---:R-:W-:Y:S02]  /*0fd0*/  IMAD R8, R8, UR5, RZ ;  /* 0x0000000508087c24 */ /* 0x004fe4000f8e02ff */
[----:B---3--:R-:W-:-:S03]  /*0fe0*/  IMAD R2, R2, UR5, RZ ;  /* 0x0000000502027c24 */ /* 0x008fc6000f8e02ff */
[-C--:B------:R-:W-:Y:S02]  /*0ff0*/  IADD3 R9, P0, PT, R8, R3.reuse, RZ ;  /* 0x0000000308097210 */ /* 0x080fe40007f1e0ff */
[----:B------:R-:W-:Y:S02]  /*1000*/  IADD3 R11, P1, PT, R2, R3, RZ ;  /* 0x00000003020b7210 */ /* 0x000fe40007f3e0ff */
[----:B------:R-:W-:Y:S02]  /*1010*/  LEA.HI.X.SX32 R10, R8, RZ, 0x1, P0 ;  /* 0x000000ff080a7211 */ /* 0x000fe400000f0eff */
[----:B------:R-:W-:Y:S02]  /*1020*/  LEA.HI.X.SX32 R14, R2, RZ, 0x1, P1 ;  /* 0x000000ff020e7211 */ /* 0x000fe400008f0eff */
[----:B------:R-:W-:Y:S02]  /*1030*/  LEA R8, P0, R9, UR12, 0x2 ;  /* 0x0000000c09087c11 */ /* 0x000fe4000f8010ff */
[----:B------:R-:W-:-:S02]  /*1040*/  LEA R2, P1, R11, UR12, 0x2 ;  /* 0x0000000c0b027c11 */ /* 0x000fc4000f8210ff */
[----:B------:R-:W-:Y:S02]  /*1050*/  LEA.HI.X R9, R9, UR13, R10, 0x2, P0 ;  /* 0x0000000d09097c11 */ /* 0x000fe400080f140a */
[----:B------:R-:W-:-:S04]  /*1060*/  LEA.HI.X R3, R11, UR13, R14, 0x2, P1 ;  /* 0x0000000d0b037c11 */ /* 0x000fc800088f140e */
[----:B------:R-:W2:Y:S04]  /*1070*/  LDG.E R9, desc[UR10][R8.64+0x8] ;  /* 0x0000080a08097981 */ /* 0x000ea8000c1e1900 */
[----:B------:R-:W2:Y:S02]  /*1080*/  LDG.E R2, desc[UR10][R2.64+0x8] ;  /* 0x0000080a02027981 */ /* 0x000ea4000c1e1900 */
[----:B--2---:R-:W-:-:S04]  /*1090*/  LOP3.LUT R5, R9, R2, RZ, 0xc0, !PT ;  /* 0x0000000209057212 */ /* 0x004fc800078ec0ff */
[--C-:B------:R-:W-:Y:S01]  /*10a0*/  SHF.R.U32.HI R11, RZ, 0x6, R5.reuse ;  /* 0x00000006ff0b7819 */ /* 0x100fe20000011605 */
[----:B------:R-:W-:Y:S01]  /*10b0*/  IMAD.SHL.U32 R10, R5, 0x4, RZ ;  /* 0x00000004050a7824 */ /* 0x000fe200078e00ff */
[--C-:B------:R-:W-:Y:S02]  /*10c0*/  SHF.R.U32.HI R4, RZ, 0x18, R5.reuse ;  /* 0x00000018ff047819 */ /* 0x100fe40000011605 */
[----:B------:R-:W-:Y:S02]  /*10d0*/  SHF.R.U32.HI R14, RZ, 0xe, R5 ;  /* 0x0000000eff0e7819 */ /* 0x000fe40000011605 */
[----:B------:R-:W-:Y:S02]  /*10e0*/  LOP3.LUT R17, R10, 0x3fc, RZ, 0xc0, !PT ;  /* 0x000003fc0a117812 */ /* 0x000fe400078ec0ff */
        /* <DEDUP_REMOVED lines=9> */
[----:B-12---:R-:W-:-:S07]  /*1180*/  IADD3 R16, PT, PT, R9, R2, R4 ;  /* 0x0000000209107210 */ /* 0x006fce0007ffe004 */
.L_x_19:
[----:B------:R-:W0:Y:S01]  /*1190*/  LDCU UR12, c[0x0][0x3a4] ;  /* 0x00007480ff0c77ac */ /* 0x000e220008000800 */
[----:B------:R-:W-:Y:S01]  /*11a0*/  BSSY.RECONVERGENT B0, `(.L_x_20) ;  /* 0x0000009000007945 */ /* 0x000fe20003800200 */
[----:B0-----:R-:W-:-:S13]  /*11b0*/  ISETP.GE.AND P0, PT, R16, UR12, PT ;  /* 0x0000000c10007c0c */ /* 0x001fda000bf06270 */
[----:B------:R-:W-:Y:S05]  /*11c0*/  @!P0 BRA `(.L_x_21) ;  /* 0x0000000000188947 */ /* 0x000fea0003800000 */
[----:B------:R-:W0:Y:S01]  /*11d0*/  LDC.64 R2, c[0x0][0x398] ;  /* 0x0000e600ff027b82 */ /* 0x000e220000000a00 */
[----:B------:R-:W-:-:S04]  /*11e0*/  IMAD R5, R15, R12, R15 ;  /* 0x0000000c0f057224 */ /* 0x000fc800078e020f */
[----:B0-----:R-:W-:-:S05]  /*11f0*/  IMAD.WIDE R2, R5, 0x4, R2 ;  /* 0x0000000405027825 */ /* 0x001fca00078e0202 */
[----:B------:R-:W2:Y:S02]  /*1200*/  LDG.E R5, desc[UR10][R2.64+-0x4] ;  /* 0xfffffc0a02057981 */ /* 0x000ea4000c1e1900 */
[----:B--2---:R-:W-:-:S05]  /*1210*/  LOP3.LUT R5, R5, R0, RZ, 0xfc, !PT ;  /* 0x0000000005057212 */ /* 0x004fca00078efcff */
[----:B------:R0:W-:Y:S02]  /*1220*/  STG.E desc[UR10][R2.64+-0x4], R5 ;  /* 0xfffffc0502007986 */ /* 0x0001e4000c10190a */
.L_x_21:
[----:B------:R-:W-:Y:S05]  /*1230*/  BSYNC.RECONVERGENT B0 ;  /* 0x0000000000007941 */ /* 0x000fea0003800200 */
.L_x_20:
[----:B------:R-:W1:Y:S01]  /*1240*/  LDCU UR12, c[0x0][0x3ac] ;  /* 0x00007580ff0c77ac */ /* 0x000e620008000800 */
[----:B------:R-:W-:-:S05]  /*1250*/  IMAD.IADD R12, R13, 0x1, R12 ;  /* 0x000000010d0c7824 */ /* 0x000fca00078e020c */
[----:B-1----:R-:W-:-:S13]  /*1260*/  ISETP.GE.AND P0, PT, R12, UR12, PT ;  /* 0x0000000c0c007c0c */ /* 0x002fda000bf06270 */
[----:B------:R-:W-:Y:S05]  /*1270*/  @!P0 BRA `(.L_x_22) ;  /* 0xfffffff0001c8947 */ /* 0x000fea000383ffff */
[----:B------:R-:W-:Y:S05]  /*1280*/  EXIT ;  /* 0x000000000000794d */ /* 0x000fea0003800000 */
.L_x_23:
        /* <DEDUP_REMOVED lines=15> */
.L_x_36:


//--------------------- .text._Z10count_onesPjS_iii --------------------------
	.section	.text._Z10count_onesPjS_iii,"ax",@progbits
	.align	128
        .global         _Z10count_onesPjS_iii
        .type           _Z10count_onesPjS_iii,@function
        .size           _Z10count_onesPjS_iii,(.L_x_37 - _Z10count_onesPjS_iii)
        .other          _Z10count_onesPjS_iii,@"STO_CUDA_ENTRY STV_DEFAULT"
_Z10count_onesPjS_iii:
.text._Z10count_onesPjS_iii:
[----:B------:R-:W-:Y:S01]  /*0000*/  LDC R1, c[0x0][0x37c] ;  /* 0x0000df00ff017b82 */ /* 0x000fe20000000800 */
[----:B------:R-:W0:Y:S07]  /*0010*/  S2R R3, SR_TID.X ;  /* 0x0000000000037919 */ /* 0x000e2e0000002100 */
[----:B------:R-:W0:Y:S08]  /*0020*/  S2UR UR4, SR_CTAID.X ;  /* 0x00000000000479c3 */ /* 0x000e300000002500 */
[----:B------:R-:W0:Y:S08]  /*0030*/  LDC R4, c[0x0][0x360] ;  /* 0x0000d800ff047b82 */ /* 0x000e300000000800 */
[----:B------:R-:W1:Y:S01]  /*0040*/  LDC R2, c[0x0][0x390] ;  /* 0x0000e400ff027b82 */ /* 0x000e620000000800 */
[----:B0-----:R-:W-:-:S05]  /*0050*/  IMAD R3, R4, UR4, R3 ;  /* 0x0000000404037c24 */ /* 0x001fca000f8e0203 */
[----:B-1----:R-:W-:-:S13]  /*0060*/  ISETP.GE.AND P0, PT, R3, R2, PT ;  /* 0x000000020300720c */ /* 0x002fda0003f06270 */
[----:B------:R-:W-:Y:S05]  /*0070*/  @P0 EXIT ;  /* 0x000000000000094d */ /* 0x000fea0003800000 */
[----:B------:R-:W0:Y:S01]  /*0080*/  LDCU UR7, c[0x0][0x394] ;  /* 0x00007280ff0777ac */ /* 0x000e220008000800 */
[----:B------:R-:W-:Y:S01]  /*0090*/  VIADD R0, R2, 0x21 ;  /* 0x0000002102007836 */ /* 0x000fe20000000000 */
[----:B------:R-:W1:Y:S04]  /*00a0*/  LDCU UR6, c[0x0][0x370] ;  /* 0x00006e00ff0677ac */ /* 0x000e680008000800 */
[----:B------:R-:W-:Y:S01]  /*00b0*/  SHF.R.S32.HI R5, RZ, 0x1f, R0 ;  /* 0x0000001fff057819 */ /* 0x000fe20000011400 */
[----:B------:R-:W2:Y:S03]  /*00c0*/  LDCU.64 UR10, c[0x0][0x358] ;  /* 0x00006b00ff0a77ac */ /* 0x000ea60008000a00 */
[----:B------:R-:W-:Y:S01]  /*00d0*/  LEA.HI R0, R5, R0, RZ, 0x5 ;  /* 0x0000000005007211 */ /* 0x000fe200078f28ff */
[----:B------:R-:W-:-:S03]  /*00e0*/  IMAD.MOV.U32 R5, RZ, RZ, -0x80000000 ;  /* 0x80000000ff057424 */ /* 0x000fc600078e00ff */
[----:B------:R-:W-:Y:S02]  /*00f0*/  SHF.R.S32.HI R0, RZ, 0x5, R0 ;  /* 0x00000005ff007819 */ /* 0x000fe40000011400 */
[----:B------:R-:W-:Y:S01]  /*0100*/  SHF.R.W.U32.HI R2, RZ, R2, R5 ;  /* 0x00000002ff027219 */ /* 0x000fe20000011e05 */
[----:B0-----:R-:W-:Y:S02]  /*0110*/  UISETP.GT.AND UP0, UPT, UR7, URZ, UPT ;  /* 0x000000ff0700728c */ /* 0x001fe4000bf04270 */
[----:B------:R-:W-:Y:S01]  /*0120*/  VIADD R5, R0, 0xffffffff ;  /* 0xffffffff00057836 */ /* 0x000fe20000000000 */
[----:B------:R-:W-:Y:S01]  /*0130*/  UIADD3 UR4, UPT, UPT, UR7, 0x1f, URZ ;  /* 0x0000001f07047890 */ /* 0x000fe2000fffe0ff */
[----:B-1----:R-:W-:-:S03]  /*0140*/  IMAD R4, R4, UR6, RZ ;  /* 0x0000000604047c24 */ /* 0x002fc6000f8e02ff */
[----:B------:R-:W-:-:S04]  /*0150*/  USHF.R.S32.HI UR5, URZ, 0x1f, UR4 ;  /* 0x0000001fff057899 */ /* 0x000fc80008011404 */
[----:B------:R-:W-:-:S04]  /*0160*/  ULEA.HI UR5, UR5, UR4, URZ, 0x5 ;  /* 0x0000000405057291 */ /* 0x000fc8000f8f28ff */
[----:B------:R-:W-:Y:S01]  /*0170*/  USHF.R.S32.HI UR5, URZ, 0x5, UR5 ;  /* 0x00000005ff057899 */ /* 0x000fe20008011405 */
[----:B--2---:R-:W-:Y:S11]  /*0180*/  BRA.U UP0, `(.L_x_24) ;  /* 0x0000000100387547 */ /* 0x004ff6000b800000 */
[----:B------:R-:W0:Y:S01]  /*0190*/  LDC.64 R8, c[0x0][0x380] ;  /* 0x0000e000ff087b82 */ /* 0x000e220000000a00 */
[----:B------:R-:W1:Y:S01]  /*01a0*/  LDCU UR4, c[0x0][0x398] ;  /* 0x00007300ff0477ac */ /* 0x000e620008000800 */
[----:B------:R-:W2:Y:S01]  /*01b0*/  LDCU UR5, c[0x0][0x390] ;  /* 0x00007200ff0577ac */ /* 0x000ea20008000800 */
[----:B-1----:R-:W-:-:S11]  /*01c0*/  UISETP.GT.AND UP0, UPT, UR4, URZ, UPT ;  /* 0x000000ff0400728c */ /* 0x002fd6000bf04270 */
.L_x_26:
[----:B-1----:R-:W-:Y:S05]  /*01d0*/  BRA.U UP0, `(.L_x_25) ;  /* 0x0000000100147547 */ /* 0x002fea000b800000 */
[----:B------:R-:W-:-:S04]  /*01e0*/  IMAD R7, R0, R3, R5 ;  /* 0x0000000300077224 */ /* 0x000fc800078e0205 */
[----:B0-----:R-:W-:-:S05]  /*01f0*/  IMAD.WIDE R6, R7, 0x4, R8 ;  /* 0x0000000407067825 */ /* 0x001fca00078e0208 */
[----:B------:R-:W3:Y:S02]  /*0200*/  LDG.E R11, desc[UR10][R6.64] ;  /* 0x0000000a060b7981 */ /* 0x000ee4000c1e1900 */
[----:B---3--:R-:W-:-:S05]  /*0210*/  LOP3.LUT R11, R11, R2, RZ, 0xfc, !PT ;  /* 0x000000020b0b7212 */ /* 0x008fca00078efcff */
[----:B------:R1:W-:Y:S02]  /*0220*/  STG.E desc[UR10][R6.64], R11 ;  /* 0x0000000b06007986 */ /* 0x0003e4000c10190a */
.L_x_25:
[----:B------:R-:W-:-:S05]  /*0230*/  IMAD.IADD R3, R4, 0x1, R3 ;  /* 0x0000000104037824 */ /* 0x000fca00078e0203 */
[----:B--2---:R-:W-:-:S13]  /*0240*/  ISETP.GE.AND P0, PT, R3, UR5, PT ;  /* 0x0000000503007c0c */ /* 0x004fda000bf06270 */
[----:B------:R-:W-:Y:S05]  /*0250*/  @!P0 BRA `(.L_x_26) ;  /* 0xfffffffc00dc8947 */ /* 0x000fea000383ffff */
[----:B------:R-:W-:Y:S05]  /*0260*/  EXIT ;  /* 0x000000000000794d */ /* 0x000fea0003800000 */
.L_x_24:
[----:B------:R-:W0:Y:S01]  /*0270*/  LDCU.64 UR6, c[0x0][0x388] ;  /* 0x00007100ff0677ac */ /* 0x000e220008000a00 */
[----:B------:R-:W-:-:S04]  /*0280*/  UISETP.LT.AND UP0, UPT, UR5, 0x1, UPT ;  /* 0x000000010500788c */ /* 0x000fc8000bf01270 */
[----:B------:R-:W-:-:S04]  /*0290*/  USEL UR8, UR5, 0x1, !UP0 ;  /* 0x0000000105087887 */ /* 0x000fc8000c000000 */
[----:B------:R-:W-:-:S04]  /*02a0*/  ULOP3.LUT UR9, UR8, 0x3fffffc, URZ, 0xc0, !UPT ;  /* 0x03fffffc08097892 */ /* 0x000fc8000f8ec0ff */
[----:B------:R-:W-:Y:S02]  /*02b0*/  UIADD3 UR12, UPT, UPT, -UR9, URZ, URZ ;  /* 0x000000ff090c7290 */ /* 0x000fe4000fffe1ff */
[----:B0-----:R-:W-:-:S04]  /*02c0*/  UIADD3 UR4, UP0, UPT, UR6, 0x8, URZ ;  /* 0x0000000806047890 */ /* 0x001fc8000ff1e0ff */
[----:B------:R-:W-:Y:S02]  /*02d0*/  UIADD3.X UR6, UPT, UPT, URZ, UR7, URZ, UP0, !UPT ;  /* 0x00000007ff067290 */ /* 0x000fe400087fe4ff */
[----:B------:R-:W-:-:S12]  /*02e0*/  ULOP3.LUT UR7, UR8, 0x3, URZ, 0xc0, !UPT ;  /* 0x0000000308077892 */ /* 0x000fd8000f8ec0ff */
.L_x_33:
[----:B0-----:R-:W0:Y:S01]  /*02f0*/  LDCU UR13, c[0x0][0x394] ;  /* 0x00007280ff0d77ac */ /* 0x001e220008000800 */
[----:B------:R-:W-:Y:S02]  /*0300*/  IMAD R6, R3, UR5, RZ ;  /* 0x0000000503067c24 */ /* 0x000fe4000f8e02ff */
[----:B------:R-:W-:Y:S02]  /*0310*/  IMAD.MOV.U32 R7, RZ, RZ, RZ ;  /* 0x000000ffff077224 */ /* 0x000fe400078e00ff */
[----:B------:R-:W-:Y:S01]  /*0320*/  IMAD.MOV.U32 R8, RZ, RZ, RZ ;  /* 0x000000ffff087224 */ /* 0x000fe200078e00ff */
[----:B0-----:R-:W-:-:S09]  /*0330*/  UISETP.GE.U32.AND UP0, UPT, UR13, 0x61, UPT ;  /* 0x000000610d00788c */ /* 0x001fd2000bf06070 */
[----:B------:R-:W-:Y:S05]  /*0340*/  BRA.U !UP0, `(.L_x_27) ;  /* 0x00000005081c7547 */ /* 0x000fea000b800000 */
[----:B------:R-:W-:Y:S02]  /*0350*/  IMAD.MOV.U32 R8, RZ, RZ, RZ ;  /* 0x000000ffff087224 */ /* 0x000fe400078e00ff */
[----:B------:R-:W-:Y:S02]  /*0360*/  IMAD.MOV.U32 R9, RZ, RZ, R6 ;  /* 0x000000ffff097224 */ /* 0x000fe400078e0006 */
[----:B------:R-:W-:-:S07]  /*0370*/  IMAD.U32 R12, RZ, RZ, UR12 ;  /* 0x0000000cff0c7e24 */ /* 0x000fce000f8e00ff */
.L_x_28:
[----:B------:R-:W-:Y:S02]  /*0380*/  IMAD.U32 R10, RZ, RZ, UR4 ;  /* 0x00000004ff0a7e24 */ /* 0x000fe4000f8e00ff */
[----:B------:R-:W-:Y:S02]  /*0390*/  IMAD.U32 R11, RZ, RZ, UR6 ;  /* 0x00000006ff0b7e24 */ /* 0x000fe4000f8e00ff */
[----:B------:R-:W-:-:S05]  /*03a0*/  IMAD.WIDE R10, R9, 0x4, R10 ;  /* 0x00000004090a7825 */ /* 0x000fca00078e020a */
[----:B------:R-:W2:Y:S04]  /*03b0*/  LDG.E R17, desc[UR10][R10.64+-0x8] ;  /* 0xfffff80a0a117981 */ /* 0x000ea8000c1e1900 */
[----:B------:R-:W3:Y:S04]  /*03c0*/  LDG.E R22, desc[UR10][R10.64+-0x4] ;  /* 0xfffffc0a0a167981 */ /* 0x000ee8000c1e1900 */
[----:B------:R-:W4:Y:S04]  /*03d0*/  LDG.E R24, desc[UR10][R10.64] ;  /* 0x0000000a0a187981 */ /* 0x000f28000c1e1900 */
[----:B------:R-:W5:Y:S01]  /*03e0*/  LDG.E R26, desc[UR10][R10.64+0x4] ;  /* 0x0000040a0a1a7981 */ /* 0x000f62000c1e1900 */
[----:B------:R-:W-:-:S02]  /*03f0*/  VIADD R12, R12, 0x4 ;  /* 0x000000040c0c7836 */ /* 0x000fc40000000000 */
[----:B------:R-:W-:-:S03]  /*0400*/  VIADD R9, R9, 0x4 ;  /* 0x0000000409097836 */ /* 0x000fc60000000000 */
[----:B------:R-:W-:Y:S01]  /*0410*/  ISETP.NE.AND P0, PT, R12, RZ, PT ;  /* 0x000000ff0c00720c */ /* 0x000fe20003f05270 */
[----:B--2---:R-:W-:Y:S01]  /*0420*/  IMAD.SHL.U32 R19, R17, 0x4, RZ ;  /* 0x0000000411137824 */ /* 0x004fe200078e00ff */
[--C-:B------:R-:W-:Y:S02]  /*0430*/  SHF.R.U32.HI R18, RZ, 0x6, R17.reuse ;  /* 0x00000006ff127819 */ /* 0x100fe40000011611 */
[--C-:B------:R-:W-:Y:S01]  /*0440*/  SHF.R.U32.HI R16, RZ, 0x18, R17.reuse ;  /* 0x00000018ff107819 */ /* 0x100fe20000011611 */
[----:B---3--:R-:W-:Y:S01]  /*0450*/  IMAD.SHL.U32 R15, R22, 0x4, RZ ;  /* 0x00000004160f7824 */ /* 0x008fe200078e00ff */
[----:B------:R-:W-:Y:S02]  /*0460*/  LOP3.LUT R27, R19, 0x3fc, RZ, 0xc0, !PT ;  /* 0x000003fc131b7812 */ /* 0x000fe400078ec0ff */
[----:B------:R-:W-:Y:S01]  /*0470*/  SHF.R.U32.HI R17, RZ, 0xe, R17 ;  /* 0x0000000eff117819 */ /* 0x000fe20000011611 */
[----:B------:R-:W-:Y:S01]  /*0480*/  IMAD.SHL.U32 R16, R16, 0x4, RZ ;  /* 0x0000000410107824 */ /* 0x000fe200078e00ff */
[----:B------:R-:W-:Y:S01]  /*0490*/  LOP3.LUT R19, R18, 0x3fc, RZ, 0xc0, !PT ;  /* 0x000003fc12137812 */ /* 0x000fe200078ec0ff */
[----:B----4-:R-:W-:Y:S01]  /*04a0*/  IMAD.SHL.U32 R20, R24, 0x4, RZ ;  /* 0x0000000418147824 */ /* 0x010fe200078e00ff */
[--C-:B------:R-:W-:Y:S01]  /*04b0*/  SHF.R.U32.HI R14, RZ, 0x6, R22.reuse ;  /* 0x00000006ff0e7819 */ /* 0x100fe20000011616 */
[----:B------:R0:W1:Y:S01]  /*04c0*/  LDC R18, c[0x3][R27] ;  /* 0x00c000001b127b82 */ /* 0x0000620000000800 */
[----:B------:R-:W-:Y:S01]  /*04d0*/  LOP3.LUT R17, R17, 0x3fc, RZ, 0xc0, !PT ;  /* 0x000003fc11117812 */ /* 0x000fe200078ec0ff */
[----:B-----5:R-:W-:Y:S01]  /*04e0*/  IMAD.SHL.U32 R13, R26, 0x4, RZ ;  /* 0x000000041a0d7824 */ /* 0x020fe200078e00ff */
[----:B------:R-:W-:-:S02]  /*04f0*/  SHF.R.U32.HI R25, RZ, 0x18, R22 ;  /* 0x00000018ff197819 */ /* 0x000fc40000011616 */
[----:B------:R-:W-:Y:S02]  /*0500*/  SHF.R.U32.HI R22, RZ, 0xe, R22 ;  /* 0x0000000eff167819 */ /* 0x000fe40000011616 */
[----:B------:R-:W-:Y:S01]  /*0510*/  LOP3.LUT R15, R15, 0x3fc, RZ, 0xc0, !PT ;  /* 0x000003fc0f0f7812 */ /* 0x000fe200078ec0ff */
[----:B------:R-:W1:Y:S01]  /*0520*/  LDC R19, c[0x3][R19] ;  /* 0x00c0000013137b82 */ /* 0x000e620000000800 */
[----:B------:R-:W-:Y:S01]  /*0530*/  LOP3.LUT R14, R14, 0x3fc, RZ, 0xc0, !PT ;  /* 0x000003fc0e0e7812 */ /* 0x000fe200078ec0ff */
[----:B------:R-:W-:Y:S01]  /*0540*/  IMAD.SHL.U32 R25, R25, 0x4, RZ ;  /* 0x0000000419197824 */ /* 0x000fe200078e00ff */
[--C-:B------:R-:W-:Y:S02]  /*0550*/  SHF.R.U32.HI R21, RZ, 0x6, R24.reuse ;  /* 0x00000006ff157819 */ /* 0x100fe40000011618 */
[----:B------:R-:W-:Y:S02]  /*0560*/  LOP3.LUT R22, R22, 0x3fc, RZ, 0xc0, !PT ;  /* 0x000003fc16167812 */ /* 0x000fe400078ec0ff */
[--C-:B------:R-:W-:Y:S01]  /*0570*/  SHF.R.U32.HI R23, RZ, 0x18, R24.reuse ;  /* 0x00000018ff177819 */ /* 0x100fe20000011618 */
[----:B------:R-:W2:Y:S01]  /*0580*/  LDC R17, c[0x3][R17] ;  /* 0x00c0000011117b82 */ /* 0x000ea20000000800 */
[----:B------:R-:W-:-:S02]  /*0590*/  SHF.R.U32.HI R24, RZ, 0xe, R24 ;  /* 0x0000000eff187819 */ /* 0x000fc40000011618 */
[----:B------:R-:W-:Y:S01]  /*05a0*/  LOP3.LUT R20, R20, 0x3fc, RZ, 0xc0, !PT ;  /* 0x000003fc14147812 */ /* 0x000fe200078ec0ff */
[----:B------:R-:W-:Y:S01]  /*05b0*/  IMAD.SHL.U32 R23, R23, 0x4, RZ ;  /* 0x0000000417177824 */ /* 0x000fe200078e00ff */
[----:B------:R-:W-:Y:S02]  /*05c0*/  LOP3.LUT R21, R21, 0x3fc, RZ, 0xc0, !PT ;  /* 0x000003fc15157812 */ /* 0x000fe400078ec0ff */
[--C-:B------:R-:W-:Y:S01]  /*05d0*/  SHF.R.U32.HI R7, RZ, 0x6, R26.reuse ;  /* 0x00000006ff077819 */ /* 0x100fe2000001161a */
[----:B------:R-:W2:Y:S01]  /*05e0*/  LDC R16, c[0x3][R16] ;  /* 0x00c0000010107b82 */ /* 0x000ea20000000800 */
[----:B------:R-:W-:Y:S02]  /*05f0*/  LOP3.LUT R24, R24, 0x3fc, RZ, 0xc0, !PT ;  /* 0x000003fc18187812 */ /* 0x000fe400078ec0ff */
[--C-:B------:R-:W-:Y:S02]  /*0600*/  SHF.R.U32.HI R10, RZ, 0x18, R26.reuse ;  /* 0x00000018ff0a7819 */ /* 0x100fe4000001161a */
[----:B------:R-:W-:-:S02]  /*0610*/  SHF.R.U32.HI R11, RZ, 0xe, R26 ;  /* 0x0000000eff0b7819 */ /* 0x000fc4000001161a */
[----:B------:R-:W-:Y:S01]  /*0620*/  LOP3.LUT R26, R7, 0x3fc, RZ, 0xc0, !PT ;  /* 0x000003fc071a7812 */ /* 0x000fe200078ec0ff */
[----:B------:R-:W3:Y:S01]  /*0630*/  LDC R15, c[0x3][R15] ;  /* 0x00c000000f0f7b82 */ /* 0x000ee20000000800 */
[----:B------:R-:W-:Y:S02]  /*0640*/  LOP3.LUT R13, R13, 0x3fc, RZ, 0xc0, !PT ;  /* 0x000003fc0d0d7812 */ /* 0x000fe400078ec0ff */
[----:B0-----:R-:W-:Y:S01]  /*0650*/  LOP3.LUT R27, R11, 0x3fc, RZ, 0xc0, !PT ;  /* 0x000003fc0b1b7812 */ /* 0x001fe200078ec0ff */
[----:B------:R-:W-:-:S04]  /*0660*/  IMAD.SHL.U32 R11, R10, 0x4, RZ ;  /* 0x000000040a0b7824 */ /* 0x000fc800078e00ff */
[----:B------:R-:W3:Y:S08]  /*0670*/  LDC R14, c[0x3][R14] ;  /* 0x00c000000e0e7b82 */ /* 0x000ef00000000800 */
[----:B------:R-:W0:Y:S08]  /*0680*/  LDC R22, c[0x3][R22] ;  /* 0x00c0000016167b82 */ /* 0x000e300000000800 */
[----:B------:R-:W0:Y:S01]  /*0690*/  LDC R25, c[0x3][R25] ;  /* 0x00c0000019197b82 */ /* 0x000e220000000800 */
[----:B-1----:R-:W-:-:S07]  /*06a0*/  IADD3 R18, PT, PT, R19, R18, R8 ;  /* 0x0000001213127210 */ /* 0x002fce0007ffe008 */
[----:B------:R-:W1:Y:S08]  /*06b0*/  LDC R20, c[0x3][R20] ;  /* 0x00c0000014147b82 */ /* 0x000e700000000800 */
[----:B------:R-:W1:Y:S01]  /*06c0*/  LDC R21, c[0x3][R21] ;  /* 0x00c0000015157b82 */ /* 0x000e620000000800 */
[----:B--2---:R-:W-:-:S07]  /*06d0*/  IADD3 R16, PT, PT, R16, R18, R17 ;  /* 0x0000001210107210 */ /* 0x004fce0007ffe011 */
[----:B------:R-:W2:Y:S08]  /*06e0*/  LDC R24, c[0x3][R24] ;  /* 0x00c0000018187b82 */ /* 0x000eb00000000800 */
[----:B------:R-:W2:Y:S01]  /*06f0*/  LDC R23, c[0x3][R23] ;  /* 0x00c0000017177b82 */ /* 0x000ea20000000800 */
[----:B---3--:R-:W-:-:S07]  /*0700*/  IADD3 R14, PT, PT, R14, R15, R16 ;  /* 0x0000000f0e0e7210 */ /* 0x008fce0007ffe010 */
[----:B------:R-:W3:Y:S08]  /*0710*/  LDC R7, c[0x3][R13] ;  /* 0x00c000000d077b82 */ /* 0x000ef00000000800 */
[----:B------:R-:W3:Y:S01]  /*0720*/  LDC R26, c[0x3][R26] ;  /* 0x00c000001a1a7b82 */ /* 0x000ee20000000800 */
[----:B0-----:R-:W-:-:S07]  /*0730*/  IADD3 R14, PT, PT, R25, R14, R22 ;  /* 0x0000000e190e7210 */ /* 0x001fce0007ffe016 */
[----:B------:R-:W0:Y:S08]  /*0740*/  LDC R10, c[0x3][R27] ;  /* 0x00c000001b0a7b82 */ /* 0x000e300000000800 */
[----:B------:R-:W0:Y:S01]  /*0750*/  LDC R11, c[0x3][R11] ;  /* 0x00c000000b0b7b82 */ /* 0x000e220000000800 */
[----:B-1----:R-:W-:-:S04]  /*0760*/  IADD3 R14, PT, PT, R21, R20, R14 ;  /* 0x00000014150e7210 */ /* 0x002fc80007ffe00e */
[----:B--2---:R-:W-:-:S04]  /*0770*/  IADD3 R14, PT, PT, R23, R14, R24 ;  /* 0x0000000e170e7210 */ /* 0x004fc80007ffe018 */
[----:B---3--:R-:W-:-:S04]  /*0780*/  IADD3 R7, PT, PT, R26, R7, R14 ;  /* 0x000000071a077210 */ /* 0x008fc80007ffe00e */
[----:B0-----:R-:W-:Y:S01]  /*0790*/  IADD3 R8, PT, PT, R11, R7, R10 ;  /* 0x000000070b087210 */ /* 0x001fe20007ffe00a */
[----:B------:R-:W-:Y:S06]  /*07a0*/  @P0 BRA `(.L_x_28) ;  /* 0xfffffff800f40947 */ /* 0x000fec000383ffff */
[----:B------:R-:W-:-:S07]  /*07b0*/  IMAD.U32 R7, RZ, RZ, UR9 ;  /* 0x00000009ff077e24 */ /* 0x000fce000f8e00ff */
.L_x_27:
[----:B------:R-:W-:-:S09]  /*07c0*/  UISETP.NE.AND UP0, UPT, UR7, URZ, UPT ;  /* 0x000000ff0700728c */ /* 0x000fd2000bf05270 */
[----:B------:R-:W-:Y:S05]  /*07d0*/  BRA.U !UP0, `(.L_x_29) ;  /* 0x0000000108e07547 */ /* 0x000fea000b800000 */
[----:B------:R-:W-:Y:S02]  /*07e0*/  UISETP.NE.AND UP0, UPT, UR7, 0x1, UPT ;  /* 0x000000010700788c */ /* 0x000fe4000bf05270 */
[----:B------:R-:W-:-:S07]  /*07f0*/  ULOP3.LUT UP1, URZ, UR8, 0x1, URZ, 0xc0, !UPT ;  /* 0x0000000108ff7892 */ /* 0x000fce000f82c0ff */
[----:B------:R-:W-:Y:S05]  /*0800*/  BRA.U !UP0, `(.L_x_30) ;  /* 0x0000000108887547 */ /* 0x000fea000b800000 */
[----:B------:R-:W0:Y:S01]  /*0810*/  LDC.64 R10, c[0x0][0x388] ;  /* 0x0000e200ff0a7b82 */ /* 0x000e220000000a00 */
[----:B------:R-:W-:-:S04]  /*0820*/  IMAD.IADD R9, R6, 0x1, R7 ;  /* 0x0000000106097824 */ /* 0x000fc800078e0207 */
[----:B0-----:R-:W-:-:S05]  /*0830*/  IMAD.WIDE R10, R9, 0x4, R10 ;  /* 0x00000004090a7825 */ /* 0x001fca00078e020a */
[----:B------:R-:W2:Y:S04]  /*0840*/  LDG.E R9, desc[UR10][R10.64] ;  /* 0x0000000a0a097981 */ /* 0x000ea8000c1e1900 */
[----:B------:R-:W3:Y:S01]  /*0850*/  LDG.E R15, desc[UR10][R10.64+0x4] ;  /* 0x0000040a0a0f7981 */ /* 0x000ee2000c1e1900 */
[----:B------:R-:W-:Y:S02]  /*0860*/  VIADD R7, R7, 0x2 ;  /* 0x0000000207077836 */ /* 0x000fe40000000000 */
[----:B--2---:R-:W-:Y:S01]  /*0870*/  IMAD.SHL.U32 R13, R9, 0x4, RZ ;  /* 0x00000004090d7824 */ /* 0x004fe200078e00ff */
[--C-:B------:R-:W-:Y:S02]  /*0880*/  SHF.R.U32.HI R14, RZ, 0x6, R9.reuse ;  /* 0x00000006ff0e7819 */ /* 0x100fe40000011609 */
[--C-:B------:R-:W-:Y:S01]  /*0890*/  SHF.R.U32.HI R12, RZ, 0x18, R9.reuse ;  /* 0x00000018ff0c7819 */ /* 0x100fe20000011609 */
[----:B---3--:R-:W-:Y:S01]  /*08a0*/  IMAD.SHL.U32 R17, R15, 0x4, RZ ;  /* 0x000000040f117824 */ /* 0x008fe200078e00ff */
[----:B------:R-:W-:-:S02]  /*08b0*/  SHF.R.U32.HI R9, RZ, 0xe, R9 ;  /* 0x0000000eff097819 */ /* 0x000fc40000011609 */
[----:B------:R-:W-:Y:S01]  /*08c0*/  LOP3.LUT R20, R13, 0x3fc, RZ, 0xc0, !PT ;  /* 0x000003fc0d147812 */ /* 0x000fe200078ec0ff */
[----:B------:R-:W-:Y:S01]  /*08d0*/  IMAD.SHL.U32 R12, R12, 0x4, RZ ;  /* 0x000000040c0c7824 */ /* 0x000fe200078e00ff */
[----:B------:R-:W-:Y:S02]  /*08e0*/  LOP3.LUT R19, R14, 0x3fc, RZ, 0xc0, !PT ;  /* 0x000003fc0e137812 */ /* 0x000fe400078ec0ff */
[--C-:B------:R-:W-:Y:S02]  /*08f0*/  SHF.R.U32.HI R18, RZ, 0x6, R15.reuse ;  /* 0x00000006ff127819 */ /* 0x100fe4000001160f */
[----:B------:R-:W-:Y:S01]  /*0900*/  LOP3.LUT R11, R9, 0x3fc, RZ, 0xc0, !PT ;  /* 0x000003fc090b7812 */ /* 0x000fe200078ec0ff */
[----:B------:R-:W0:Y:S01]  /*0910*/  LDC R10, c[0x3][R19] ;  /* 0x00c00000130a7b82 */ /* 0x000e220000000800 */
[--C-:B------:R-:W-:Y:S02]  /*0920*/  SHF.R.U32.HI R16, RZ, 0x18, R15.reuse ;  /* 0x00000018ff107819 */ /* 0x100fe4000001160f */
[----:B------:R-:W-:-:S02]  /*0930*/  SHF.R.U32.HI R15, RZ, 0xe, R15 ;  /* 0x0000000eff0f7819 */ /* 0x000fc4000001160f */
[----:B------:R-:W-:Y:S01]  /*0940*/  LOP3.LUT R14, R17, 0x3fc, RZ, 0xc0, !PT ;  /* 0x000003fc110e7812 */ /* 0x000fe200078ec0ff */
[----:B------:R-:W-:Y:S01]  /*0950*/  IMAD.SHL.U32 R16, R16, 0x4, RZ ;  /* 0x0000000410107824 */ /* 0x000fe200078e00ff */
[----:B------:R-:W-:Y:S01]  /*0960*/  LOP3.LUT R13, R18, 0x3fc, RZ, 0xc0, !PT ;  /* 0x000003fc120d7812 */ /* 0x000fe200078ec0ff */
[----:B------:R-:W0:Y:S01]  /*0970*/  LDC R9, c[0x3][R20] ;  /* 0x00c0000014097b82 */ /* 0x000e220000000800 */
[----:B------:R-:W-:-:S07]  /*0980*/  LOP3.LUT R15, R15, 0x3fc, RZ, 0xc0, !PT ;  /* 0x000003fc0f0f7812 */ /* 0x000fce00078ec0ff */
[----:B------:R-:W1:Y:S08]  /*0990*/  LDC R11, c[0x3][R11] ;  /* 0x00c000000b0b7b82 */ /* 0x000e700000000800 */
[----:B------:R-:W1:Y:S08]  /*09a0*/  LDC R12, c[0x3][R12] ;  /* 0x00c000000c0c7b82 */ /* 0x000e700000000800 */
[----:B------:R-:W2:Y:S08]  /*09b0*/  LDC R14, c[0x3][R14] ;  /* 0x00c000000e0e7b82 */ /* 0x000eb00000000800 */
[----:B------:R-:W2:Y:S08]  /*09c0*/  LDC R13, c[0x3][R13] ;  /* 0x00c000000d0d7b82 */ /* 0x000eb00000000800 */
[----:B------:R-:W3:Y:S08]  /*09d0*/  LDC R15, c[0x3][R15] ;  /* 0x00c000000f0f7b82 */ /* 0x000ef00000000800 */
[----:B------:R-:W3:Y:S01]  /*09e0*/  LDC R16, c[0x3][R16] ;  /* 0x00c0000010107b82 */ /* 0x000ee20000000800 */
[----:B0-----:R-:W-:-:S04]  /*09f0*/  IADD3 R9, PT, PT, R10, R9, R8 ;  /* 0x000000090a097210 */ /* 0x001fc80007ffe008 */
[----:B-1----:R-:W-:-:S04]  /*0a00*/  IADD3 R9, PT, PT, R12, R9, R11 ;  /* 0x000000090c097210 */ /* 0x002fc80007ffe00b */
[----:B--2---:R-:W-:-:S04]  /*0a10*/  IADD3 R9, PT, PT, R13, R14, R9 ;  /* 0x0000000e0d097210 */ /* 0x004fc80007ffe009 */
[----:B---3--:R-:W-:-:S07]  /*0a20*/  IADD3 R8, PT, PT, R16, R9, R15 ;  /* 0x0000000910087210 */ /* 0x008fce0007ffe00f */
.L_x_30:
[----:B------:R-:W-:Y:S05]  /*0a30*/  BRA.U !UP1, `(.L_x_29) ;  /* 0x0000000109487547 */ /* 0x000fea000b800000 */
[----:B------:R-:W0:Y:S01]  /*0a40*/  LDC.64 R10, c[0x0][0x388] ;  /* 0x0000e200ff0a7b82 */ /* 0x000e220000000a00 */
[----:B------:R-:W-:-:S04]  /*0a50*/  IMAD.IADD R7, R6, 0x1, R7 ;  /* 0x0000000106077824 */ /* 0x000fc800078e0207 */
[----:B0-----:R-:W-:-:S06]  /*0a60*/  IMAD.WIDE R6, R7, 0x4, R10 ;  /* 0x0000000407067825 */ /* 0x001fcc00078e020a */
[----:B------:R-:W2:Y:S02]  /*0a70*/  LDG.E R6, desc[UR10][R6.64] ;  /* 0x0000000a06067981 */ /* 0x000ea4000c1e1900 */
[----:B--2---:R-:W-:Y:S01]  /*0a80*/  IMAD.SHL.U32 R10, R6, 0x4, RZ ;  /* 0x00000004060a7824 */ /* 0x004fe200078e00ff */
[--C-:B------:R-:W-:Y:S02]  /*0a90*/  SHF.R.U32.HI R11, RZ, 0x6, R6.reuse ;  /* 0x00000006ff0b7819 */ /* 0x100fe40000011606 */
[--C-:B------:R-:W-:Y:S02]  /*0aa0*/  SHF.R.U32.HI R9, RZ, 0x18, R6.reuse ;  /* 0x00000018ff097819 */ /* 0x100fe40000011606 */
[----:B------:R-:W-:Y:S02]  /*0ab0*/  LOP3.LUT R13, R10, 0x3fc, RZ, 0xc0, !PT ;  /* 0x000003fc0a0d7812 */ /* 0x000fe400078ec0ff */
[----:B------:R-:W-:Y:S01]  /*0ac0*/  LOP3.LUT R10, R11, 0x3fc, RZ, 0xc0, !PT ;  /* 0x000003fc0b0a7812 */ /* 0x000fe200078ec0ff */
[----:B------:R-:W-:Y:S01]  /*0ad0*/  IMAD.SHL.U32 R11, R9, 0x4, RZ ;  /* 0x00000004090b7824 */ /* 0x000fe200078e00ff */
[----:B------:R-:W-:Y:S01]  /*0ae0*/  SHF.R.U32.HI R12, RZ, 0xe, R6 ;  /* 0x0000000eff0c7819 */ /* 0x000fe20000011606 */
[----:B------:R-:W0:Y:S03]  /*0af0*/  LDC R9, c[0x3][R13] ;  /* 0x00c000000d097b82 */ /* 0x000e260000000800 */
[----:B------:R-:W-:-:S05]  /*0b00*/  LOP3.LUT R12, R12, 0x3fc, RZ, 0xc0, !PT ;  /* 0x000003fc0c0c7812 */ /* 0x000fca00078ec0ff */
[----:B------:R-:W0:Y:S08]  /*0b10*/  LDC R10, c[0x3][R10] ;  /* 0x00c000000a0a7b82 */ /* 0x000e300000000800 */
[----:B------:R-:W1:Y:S08]  /*0b20*/  LDC R6, c[0x3][R12] ;  /* 0x00c000000c067b82 */ /* 0x000e700000000800 */
[----:B------:R-:W1:Y:S01]  /*0b30*/  LDC R11, c[0x3][R11] ;  /* 0x00c000000b0b7b82 */ /* 0x000e620000000800 */
[----:B0-----:R-:W-:-:S04]  /*0b40*/  IADD3 R8, PT, PT, R10, R9, R8 ;  /* 0x000000090a087210 */ /* 0x001fc80007ffe008 */
[----:B-1----:R-:W-:-:S07]  /*0b50*/  IADD3 R8, PT, PT, R11, R8, R6 ;  /* 0x000000080b087210 */ /* 0x002fce0007ffe006 */
.L_x_29:
        /* <DEDUP_REMOVED lines=10> */
.L_x_32:
[----:B------:R-:W-:Y:S05]  /*0c00*/  BSYNC.RECONVERGENT B0 ;  /* 0x0000000000007941 */ /* 0x000fea0003800200 */
.L_x_31:
[----:B------:R-:W1:Y:S01]  /*0c10*/  LDCU UR13, c[0x0][0x390] ;  /* 0x00007200ff0d77ac */ /* 0x000e620008000800 */
[----:B------:R-:W-:-:S05]  /*0c20*/  IMAD.IADD R3, R4, 0x1, R3 ;  /* 0x0000000104037824 */ /* 0x000fca00078e0203 */
[----:B-1----:R-:W-:-:S13]  /*0c30*/  ISETP.GE.AND P0, PT, R3, UR13, PT ;  /* 0x0000000d03007c0c */ /* 0x002fda000bf06270 */
[----:B------:R-:W-:Y:S05]  /*0c40*/  @!P0 BRA `(.L_x_33) ;  /* 0xfffffff400a88947 */ /* 0x000fea000383ffff */
[----:B------:R-:W-:Y:S05]  /*0c50*/  EXIT ;  /* 0x000000000000794d */ /* 0x000fea0003800000 */
.L_x_34:
        /* <DEDUP_REMOVED lines=10> */
.L_x_37:


//--------------------- .nv.shared.reserved.0     --------------------------
	.section	.nv.shared.reserved.0,"aw",@nobits
	.weak		__nv_reservedSMEM_offset_0_alias
	.size		__nv_reservedSMEM_offset_0_alias, 0, 64
	.other		__nv_reservedSMEM_offset_0_alias,@"STO_CUDA_RESERVED_SHARED STV_DEFAULT"
__nv_reservedSMEM_offset_0_alias:
	.zero		0
	.zero		64


//--------------------- .nv.constant0._Z12generateNextPjS_S_iiii --------------------------
	.section	.nv.constant0._Z12generateNextPjS_S_iiii,"a",@progbits
	.sectionflags	@""
	.align	4
.nv.constant0._Z12generateNextPjS_S_iiii:
	.zero		936


//--------------------- .nv.constant0._Z11testSupportPjS_S_S_iiii --------------------------
	.section	.nv.constant0._Z11testSupportPjS_S_S_iiii,"a",@progbits
	.sectionflags	@""
	.align	4
.nv.constant0._Z11testSupportPjS_S_S_iiii:
	.zero		944


//--------------------- .nv.constant0._Z10count_onesPjS_iii --------------------------
	.section	.nv.constant0._Z10count_onesPjS_iii,"a",@progbits
	.sectionflags	@""
	.align	4
.nv.constant0._Z10count_onesPjS_iii:
	.zero		924


//--------------------- SYMBOLS --------------------------

	.type		.nv.reservedSmem.offset0,@object
	.size		.nv.reservedSmem.offset0,0x4
